	.target	sm_80

	.elftype	@"ET_EXEC"


//--------------------- .note.nv.tkinfo           --------------------------
	.section	.note.nv.tkinfo,"",@"SHT_NOTE"
	.sectionflags	@"SHF_NOTE_NV_TKINFO"
	.tkinfo
        /*0018*/ 	.word	0x00000002
        /*0030*/ 	.string	""
        /*0030*/ 	.string	"ptxas"
        /*0030*/ 	.string	"Cuda compilation tools, release 13.0, V13.0.88"
        /*0030*/ 	.string	"Build cuda_13.0.r13.0/compiler.36424714_0"
        /*0030*/ 	.string	"-v  -suppress-debug-info  -lineinfo  -arch sm_80 "



//--------------------- .note.nv.cuinfo           --------------------------
	.section	.note.nv.cuinfo,"",@"SHT_NOTE"
	.sectionflags	@"SHF_NOTE_NV_CUINFO"
        /*0018*/ 	.short	0x0002
        /*001a*/ 	.short	0x0050
        /*001c*/ 	.short	0x0082
	.zero		2


//--------------------- .nv.info                  --------------------------
	.section	.nv.info,"",@"SHT_CUDA_INFO"
	.align	4


	//----- nvinfo : EIATTR_REGCOUNT
	.align		4
        /*0000*/ 	.byte	0x04, 0x2f
        /*0002*/ 	.short	(.L_2 - .L_1)
	.align		4
.L_1:
        /*0004*/ 	.word	index@(attn_fwd)
        /*0008*/ 	.word	0x000000fe


	//----- nvinfo : EIATTR_FRAME_SIZE
	.align		4
.L_2:
        /*000c*/ 	.byte	0x04, 0x11
        /*000e*/ 	.short	(.L_4 - .L_3)
	.align		4
.L_3:
        /*0010*/ 	.word	index@(attn_fwd)
        /*0014*/ 	.word	0x00000000


	//----- nvinfo : EIATTR_MIN_STACK_SIZE
	.align		4
.L_4:
        /*0018*/ 	.byte	0x04, 0x12
        /*001a*/ 	.short	(.L_6 - .L_5)
	.align		4
.L_5:
        /*001c*/ 	.word	index@(attn_fwd)
        /*0020*/ 	.word	0x00000000
.L_6:


//--------------------- .nv.info.attn_fwd         --------------------------
	.section	.nv.info.attn_fwd,"",@"SHT_CUDA_INFO"
	.sectionflags	@""
	.align	4


	//----- nvinfo : EIATTR_CUDA_API_VERSION
	.align		4
        /*0000*/ 	.byte	0x04, 0x37
        /*0002*/ 	.short	(.L_8 - .L_7)
.L_7:
        /*0004*/ 	.word	0x00000082


	//----- nvinfo : EIATTR_SW2861232_WAR
	.align		4
.L_8:
        /*0008*/ 	.byte	0x01, 0x35
	.zero		2


	//----- nvinfo : EIATTR_PARAM_CBANK
	.align		4
        /*000c*/ 	.byte	0x04, 0x0a
        /*000e*/ 	.short	(.L_10 - .L_9)
	.align		4
.L_9:
        /*0010*/ 	.word	index@(.nv.constant0.attn_fwd)
        /*0014*/ 	.short	0x0160
        /*0016*/ 	.short	0x0088


	//----- nvinfo : EIATTR_CBANK_PARAM_SIZE
	.align		4
.L_10:
        /*0018*/ 	.byte	0x03, 0x19
        /*001a*/ 	.short	0x0088


	//----- nvinfo : EIATTR_KPARAM_INFO
	.align		4
        /*001c*/ 	.byte	0x04, 0x17
        /*001e*/ 	.short	(.L_12 - .L_11)
.L_11:
        /*0020*/ 	.word	0x00000000
        /*0024*/ 	.short	0x0019
        /*0026*/ 	.short	0x0080
        /*0028*/ 	.byte	0x00, 0xf4, 0x21, 0x00


	//----- nvinfo : EIATTR_KPARAM_INFO
	.align		4
.L_12:
        /*002c*/ 	.byte	0x04, 0x17
        /*002e*/ 	.short	(.L_14 - .L_13)
.L_13:
        /*0030*/ 	.word	0x00000000
        /*0034*/ 	.short	0x0018
        /*0036*/ 	.short	0x0078
        /*0038*/ 	.byte	0x00, 0xf4, 0x21, 0x00


	//----- nvinfo : EIATTR_KPARAM_INFO
	.align		4
.L_14:
        /*003c*/ 	.byte	0x04, 0x17
        /*003e*/ 	.short	(.L_16 - .L_15)
.L_15:
        /*0040*/ 	.word	0x00000000
        /*0044*/ 	.short	0x0017
        /*0046*/ 	.short	0x0070
        /*0048*/ 	.byte	0x00, 0xf0, 0x11, 0x00


	//----- nvinfo : EIATTR_KPARAM_INFO
	.align		4
.L_16:
        /*004c*/ 	.byte	0x04, 0x17
        /*004e*/ 	.short	(.L_18 - .L_17)
.L_17:
        /*0050*/ 	.word	0x00000000
        /*0054*/ 	.short	0x0016
        /*0056*/ 	.short	0x006c
        /*0058*/ 	.byte	0x00, 0xf0, 0x11, 0x00


	//----- nvinfo : EIATTR_KPARAM_INFO
	.align		4
.L_18:
        /*005c*/ 	.byte	0x04, 0x17
        /*005e*/ 	.short	(.L_20 - .L_19)
.L_19:
        /*0060*/ 	.word	0x00000000
        /*0064*/ 	.short	0x0015
        /*0066*/ 	.short	0x0068
        /*0068*/ 	.byte	0x00, 0xf0, 0x11, 0x00


	//----- nvinfo : EIATTR_KPARAM_INFO
	.align		4
.L_20:
        /*006c*/ 	.byte	0x04, 0x17
        /*006e*/ 	.short	(.L_22 - .L_21)
.L_21:
        /*0070*/ 	.word	0x00000000
        /*0074*/ 	.short	0x0014
        /*0076*/ 	.short	0x0064
        /*0078*/ 	.byte	0x00, 0xf0, 0x11, 0x00


	//----- nvinfo : EIATTR_KPARAM_INFO
	.align		4
.L_22:
        /*007c*/ 	.byte	0x04, 0x17
        /*007e*/ 	.short	(.L_24 - .L_23)
.L_23:
        /*0080*/ 	.word	0x00000000
        /*0084*/ 	.short	0x0013
        /*0086*/ 	.short	0x0060
        /*0088*/ 	.byte	0x00, 0xf0, 0x11, 0x00


	//----- nvinfo : EIATTR_KPARAM_INFO
	.align		4
.L_24:
        /*008c*/ 	.byte	0x04, 0x17
        /*008e*/ 	.short	(.L_26 - .L_25)
.L_25:
        /*0090*/ 	.word	0x00000000
        /*0094*/ 	.short	0x0012
        /*0096*/ 	.short	0x005c
        /*0098*/ 	.byte	0x00, 0xf0, 0x11, 0x00


	//----- nvinfo : EIATTR_KPARAM_INFO
	.align		4
.L_26:
        /*009c*/ 	.byte	0x04, 0x17
        /*009e*/ 	.short	(.L_28 - .L_27)
.L_27:
        /*00a0*/ 	.word	0x00000000
        /*00a4*/ 	.short	0x0011
        /*00a6*/ 	.short	0x0058
        /*00a8*/ 	.byte	0x00, 0xf0, 0x11, 0x00


	//----- nvinfo : EIATTR_KPARAM_INFO
	.align		4
.L_28:
        /*00ac*/ 	.byte	0x04, 0x17
        /*00ae*/ 	.short	(.L_30 - .L_29)
.L_29:
        /*00b0*/ 	.word	0x00000000
        /*00b4*/ 	.short	0x0010
        /*00b6*/ 	.short	0x0054
        /*00b8*/ 	.byte	0x00, 0xf0, 0x11, 0x00


	//----- nvinfo : EIATTR_KPARAM_INFO
	.align		4
.L_30:
        /*00bc*/ 	.byte	0x04, 0x17
        /*00be*/ 	.short	(.L_32 - .L_31)
.L_31:
        /*00c0*/ 	.word	0x00000000
        /*00c4*/ 	.short	0x000f
        /*00c6*/ 	.short	0x0050
        /*00c8*/ 	.byte	0x00, 0xf0, 0x11, 0x00


	//----- nvinfo : EIATTR_KPARAM_INFO
	.align		4
.L_32:
        /*00cc*/ 	.byte	0x04, 0x17
        /*00ce*/ 	.short	(.L_34 - .L_33)
.L_33:
        /*00d0*/ 	.word	0x00000000
        /*00d4*/ 	.short	0x000e
        /*00d6*/ 	.short	0x004c
        /*00d8*/ 	.byte	0x00, 0xf0, 0x11, 0x00


	//----- nvinfo : EIATTR_KPARAM_INFO
	.align		4
.L_34:
        /*00dc*/ 	.byte	0x04, 0x17
        /*00de*/ 	.short	(.L_36 - .L_35)
.L_35:
        /*00e0*/ 	.word	0x00000000
        /*00e4*/ 	.short	0x000d
        /*00e6*/ 	.short	0x0048
        /*00e8*/ 	.byte	0x00, 0xf0, 0x11, 0x00


	//----- nvinfo : EIATTR_KPARAM_INFO
	.align		4
.L_36:
        /*00ec*/ 	.byte	0x04, 0x17
        /*00ee*/ 	.short	(.L_38 - .L_37)
.L_37:
        /*00f0*/ 	.word	0x00000000
        /*00f4*/ 	.short	0x000c
        /*00f6*/ 	.short	0x0044
        /*00f8*/ 	.byte	0x00, 0xf0, 0x11, 0x00


	//----- nvinfo : EIATTR_KPARAM_INFO
	.align		4
.L_38:
        /*00fc*/ 	.byte	0x04, 0x17
        /*00fe*/ 	.short	(.L_40 - .L_39)
.L_39:
        /*0100*/ 	.word	0x00000000
        /*0104*/ 	.short	0x000b
        /*0106*/ 	.short	0x0040
        /*0108*/ 	.byte	0x00, 0xf0, 0x11, 0x00


	//----- nvinfo : EIATTR_KPARAM_INFO
	.align		4
.L_40:
        /*010c*/ 	.byte	0x04, 0x17
        /*010e*/ 	.short	(.L_42 - .L_41)
.L_41:
        /*0110*/ 	.word	0x00000000
        /*0114*/ 	.short	0x000a
        /*0116*/ 	.short	0x003c
        /*0118*/ 	.byte	0x00, 0xf0, 0x11, 0x00


	//----- nvinfo : EIATTR_KPARAM_INFO
	.align		4
.L_42:
        /*011c*/ 	.byte	0x04, 0x17
        /*011e*/ 	.short	(.L_44 - .L_43)
.L_43:
        /*0120*/ 	.word	0x00000000
        /*0124*/ 	.short	0x0009
        /*0126*/ 	.short	0x0038
        /*0128*/ 	.byte	0x00, 0xf0, 0x11, 0x00


	//----- nvinfo : EIATTR_KPARAM_INFO
	.align		4
.L_44:
        /*012c*/ 	.byte	0x04, 0x17
        /*012e*/ 	.short	(.L_46 - .L_45)
.L_45:
        /*0130*/ 	.word	0x00000000
        /*0134*/ 	.short	0x0008
        /*0136*/ 	.short	0x0034
        /*0138*/ 	.byte	0x00, 0xf0, 0x11, 0x00


	//----- nvinfo : EIATTR_KPARAM_INFO
	.align		4
.L_46:
        /*013c*/ 	.byte	0x04, 0x17
        /*013e*/ 	.short	(.L_48 - .L_47)
.L_47:
        /*0140*/ 	.word	0x00000000
        /*0144*/ 	.short	0x0007
        /*0146*/ 	.short	0x0030
        /*0148*/ 	.byte	0x00, 0xf0, 0x11, 0x00


	//----- nvinfo : EIATTR_KPARAM_INFO
	.align		4
.L_48:
        /*014c*/ 	.byte	0x04, 0x17
        /*014e*/ 	.short	(.L_50 - .L_49)
.L_49:
        /*0150*/ 	.word	0x00000000
        /*0154*/ 	.short	0x0006
        /*0156*/ 	.short	0x002c
        /*0158*/ 	.byte	0x00, 0xf0, 0x11, 0x00


	//----- nvinfo : EIATTR_KPARAM_INFO
	.align		4
.L_50:
        /*015c*/ 	.byte	0x04, 0x17
        /*015e*/ 	.short	(.L_52 - .L_51)
.L_51:
        /*0160*/ 	.word	0x00000000
        /*0164*/ 	.short	0x0005
        /*0166*/ 	.short	0x0028
        /*0168*/ 	.byte	0x00, 0xf0, 0x11, 0x00


	//----- nvinfo : EIATTR_KPARAM_INFO
	.align		4
.L_52:
        /*016c*/ 	.byte	0x04, 0x17
        /*016e*/ 	.short	(.L_54 - .L_53)
.L_53:
        /*0170*/ 	.word	0x00000000
        /*0174*/ 	.short	0x0004
        /*0176*/ 	.short	0x0020
        /*0178*/ 	.byte	0x00, 0xf4, 0x21, 0x00


	//----- nvinfo : EIATTR_KPARAM_INFO
	.align		4
.L_54:
        /*017c*/ 	.byte	0x04, 0x17
        /*017e*/ 	.short	(.L_56 - .L_55)
.L_55:
        /*0180*/ 	.word	0x00000000
        /*0184*/ 	.short	0x0003
        /*0186*/ 	.short	0x0018
        /*0188*/ 	.byte	0x00, 0xf4, 0x21, 0x00


	//----- nvinfo : EIATTR_KPARAM_INFO
	.align		4
.L_56:
        /*018c*/ 	.byte	0x04, 0x17
        /*018e*/ 	.short	(.L_58 - .L_57)
.L_57:
        /*0190*/ 	.word	0x00000000
        /*0194*/ 	.short	0x0002
        /*0196*/ 	.short	0x0010
        /*0198*/ 	.byte	0x00, 0xf4, 0x21, 0x00


	//----- nvinfo : EIATTR_KPARAM_INFO
	.align		4
.L_58:
        /*019c*/ 	.byte	0x04, 0x17
        /*019e*/ 	.short	(.L_60 - .L_59)
.L_59:
        /*01a0*/ 	.word	0x00000000
        /*01a4*/ 	.short	0x0001
        /*01a6*/ 	.short	0x0008
        /*01a8*/ 	.byte	0x00, 0xf4, 0x21, 0x00


	//----- nvinfo : EIATTR_KPARAM_INFO
	.align		4
.L_60:
        /*01ac*/ 	.byte	0x04, 0x17
        /*01ae*/ 	.short	(.L_62 - .L_61)
.L_61:
        /*01b0*/ 	.word	0x00000000
        /*01b4*/ 	.short	0x0000
        /*01b6*/ 	.short	0x0000
        /*01b8*/ 	.byte	0x00, 0xf4, 0x21, 0x00


	//----- nvinfo : EIATTR_MAXREG_COUNT
	.align		4
.L_62:
        /*01bc*/ 	.byte	0x03, 0x1b
        /*01be*/ 	.short	0x00ff


	//----- nvinfo : EIATTR_NUM_BARRIERS
	.align		4
        /*01c0*/ 	.byte	0x02, 0x4c
        /*01c2*/ 	.byte	0x01
	.zero		1


	//----- nvinfo : EIATTR_MERCURY_ISA_VERSION
	.align		4
        /*01c4*/ 	.byte	0x03, 0x5f
        /*01c6*/ 	.short	0x0000


	//----- nvinfo : EIATTR_COOP_GROUP_MASK_REGIDS
	.align		4
        /*01c8*/ 	.byte	0x04, 0x29
        /*01ca*/ 	.short	(.L_64 - .L_63)


	//   ....[0]....
.L_63:
        /*01cc*/ 	.word	0xffffffff


	//   ....[1]....
        /*01d0*/ 	.word	0xffffffff


	//   ....[2]....
        /*01d4*/ 	.word	0xffffffff


	//   ....[3]....
        /*01d8*/ 	.word	0xffffffff


	//   ....[4]....
        /*01dc*/ 	.word	0xffffffff


	//   ....[5]....
        /*01e0*/ 	.word	0xffffffff


	//   ....[6]....
        /*01e4*/ 	.word	0xffffffff


	//   ....[7]....
        /*01e8*/ 	.word	0xffffffff


	//   ....[8]....
        /*01ec*/ 	.word	0xffffffff


	//   ....[9]....
        /*01f0*/ 	.word	0xffffffff


	//   ....[10]....
        /*01f4*/ 	.word	0xffffffff


	//   ....[11]....
        /*01f8*/ 	.word	0xffffffff


	//   ....[12]....
        /*01fc*/ 	.word	0xffffffff


	//   ....[13]....
        /*0200*/ 	.word	0xffffffff


	//   ....[14]....
        /*0204*/ 	.word	0xffffffff


	//   ....[15]....
        /*0208*/ 	.word	0xffffffff


	//----- nvinfo : EIATTR_COOP_GROUP_INSTR_OFFSETS
	.align		4
.L_64:
        /*020c*/ 	.byte	0x04, 0x28
        /*020e*/ 	.short	(.L_66 - .L_65)


	//   ....[0]....
.L_65:
        /*0210*/ 	.word	0x000042c0


	//   ....[1]....
        /*0214*/ 	.word	0x00004370


	//   ....[2]....
        /*0218*/ 	.word	0x000043a0


	//   ....[3]....
        /*021c*/ 	.word	0x00004410


	//   ....[4]....
        /*0220*/ 	.word	0x00004660


	//   ....[5]....
        /*0224*/ 	.word	0x00004880


	//   ....[6]....
        /*0228*/ 	.word	0x000048e0


	//   ....[7]....
        /*022c*/ 	.word	0x00004e40


	//   ....[8]....
        /*0230*/ 	.word	0x00005200


	//   ....[9]....
        /*0234*/ 	.word	0x00005210


	//   ....[10]....
        /*0238*/ 	.word	0x00005230


	//   ....[11]....
        /*023c*/ 	.word	0x00005240


	//   ....[12]....
        /*0240*/ 	.word	0x00005320


	//   ....[13]....
        /*0244*/ 	.word	0x00005330


	//   ....[14]....
        /*0248*/ 	.word	0x00005350


	//   ....[15]....
        /*024c*/ 	.word	0x00005360


	//----- nvinfo : EIATTR_EXIT_INSTR_OFFSETS
	.align		4
.L_66:
        /*0250*/ 	.byte	0x04, 0x1c
        /*0252*/ 	.short	(.L_68 - .L_67)


	//   ....[0]....
.L_67:
        /*0254*/ 	.word	0x0000ad60


	//----- nvinfo : EIATTR_REQNTID
	.align		4
.L_68:
        /*0258*/ 	.byte	0x04, 0x10
        /*025a*/ 	.short	(.L_70 - .L_69)
.L_69:
        /*025c*/ 	.word	0x00000100
        /*0260*/ 	.word	0x00000001
        /*0264*/ 	.word	0x00000001
.L_70:


//--------------------- .nv.callgraph             --------------------------
	.section	.nv.callgraph,"",@"SHT_CUDA_CALLGRAPH"
	.align	4
	.sectionentsize	8
	.align		4
        /*0000*/ 	.word	0x00000000
	.align		4
        /*0004*/ 	.word	0xffffffff
	.align		4
        /*0008*/ 	.word	0x00000000
	.align		4
        /*000c*/ 	.word	0xfffffffe
	.align		4
        /*0010*/ 	.word	0x00000000
	.align		4
        /*0014*/ 	.word	0xfffffffd
	.align		4
        /*0018*/ 	.word	0x00000000
	.align		4
        /*001c*/ 	.word	0xfffffffc


//--------------------- .nv.rel.action            --------------------------
	.section	.nv.rel.action,"",@"SHT_CUDA_RELOCINFO"
	.align	8
	.sectionentsize	8
        /*0000*/ 	.byte	0x73, 0x00, 0x00, 0x00, 0x00, 0x00, 0x00, 0x00, 0x00, 0x00, 0x00, 0x11, 0x25, 0x00, 0x05, 0x36


//--------------------- .nv.constant4             --------------------------
	.section	.nv.constant4,"a",@progbits
	.align	8
	.align		8
.nv.constant4:
        /*0000*/ 	.dword	_$_str


//--------------------- .nv.constant0.attn_fwd    --------------------------
	.section	.nv.constant0.attn_fwd,"a",@progbits
	.sectionflags	@""
	.align	4
.nv.constant0.attn_fwd:
	.zero		488


//--------------------- .text.attn_fwd            --------------------------
	.section	.text.attn_fwd,"ax",@progbits
	.sectioninfo	@"SHI_REGISTERS=254"
	.align	128
        .global         attn_fwd
        .type           attn_fwd,@function
        .size           attn_fwd,(.L_x_3 - attn_fwd)
        .other          attn_fwd,@"STO_CUDA_ENTRY STV_DEFAULT"
attn_fwd:
.text.attn_fwd:
[----:B------:R-:W-:Y:S02]  /*0000*/  MOV R1, c[0x0][0x28] ;  /* 0x00000a0000017a02 */ /* 0x000fe40000000f00 */
[----:B------:R-:W0:Y:S01]  /*0010*/  S2R R0, SR_TID.X ;  /* 0x0000000000007919 */ /* 0x000e220000002100 */
[----:B------:R-:W-:Y:S01]  /*0020*/  MOV R241, c[0x0][0x198] ;  /* 0x0000660000f17a02 */ /* 0x000fe20000000f00 */
[----:B------:R-:W-:Y:S02]  /*0030*/  ULDC.64 UR4, c[0x0][0x118] ;  /* 0x0000460000047ab9 */ /* 0x000fe40000000a00 */
[----:B------:R-:W1:Y:S01]  /*0040*/  S2R R205, SR_CTAID.X ;  /* 0x0000000000cd7919 */ /* 0x000e620000002500 */
[----:B------:R-:W-:-:S03]  /*0050*/  SHF.L.U32 R5, R241, 0x3, RZ ;  /* 0x00000003f1057819 */ /* 0x000fc600000006ff */
[----:B------:R-:W2:Y:S01]  /*0060*/  S2R R2, SR_CTAID.Y ;  /* 0x0000000000027919 */ /* 0x000ea20000002600 */
[----:B0-----:R-:W-:Y:S01]  /*0070*/  LOP3.LUT R206, R0, 0xff, RZ, 0xc0, !PT ;  /* 0x000000ff00ce7812 */ /* 0x001fe200078ec0ff */
[C---:B------:R-:W-:Y:S01]  /*0080*/  IMAD R17, R241.reuse, 0x90, RZ ;  /* 0x00000090f1117824 */ /* 0x040fe200078e02ff */
[----:B------:R-:W-:Y:S02]  /*0090*/  SHF.L.U32 R7, R241, 0x4, RZ ;  /* 0x00000004f1077819 */ /* 0x000fe400000006ff */
[----:B-1----:R-:W-:Y:S01]  /*00a0*/  LEA R205, R205, R206, 0x8 ;  /* 0x000000cecdcd7211 */ /* 0x002fe200078e40ff */
[----:B--2---:R-:W-:-:S04]  /*00b0*/  IMAD R3, R2, c[0x0][0x190], RZ ;  /* 0x0000640002037a24 */ /* 0x004fc800078e02ff */
[----:B------:R-:W-:Y:S01]  /*00c0*/  IMAD R4, R205, c[0x0][0x194], RZ ;  /* 0x00006500cd047a24 */ /* 0x000fe200078e02ff */
[C---:B------:R-:W-:Y:S01]  /*00d0*/  SHF.L.U32 R248, R3.reuse, 0x1, RZ ;  /* 0x0000000103f87819 */ /* 0x040fe200000006ff */
[----:B------:R-:W-:-:S03]  /*00e0*/  IMAD.HI R3, R3, 0x2, RZ ;  /* 0x0000000203037827 */ /* 0x000fc600078e02ff */
[C---:B------:R-:W-:Y:S01]  /*00f0*/  SHF.L.U32 R249, R4.reuse, 0x1, RZ ;  /* 0x0000000104f97819 */ /* 0x040fe200000006ff */
[----:B------:R-:W-:-:S03]  /*0100*/  IMAD.HI R4, R4, 0x2, RZ ;  /* 0x0000000204047827 */ /* 0x000fc600078e02ff */
[----:B------:R-:W-:-:S04]  /*0110*/  IADD3 R248, P0, P1, R249, c[0x0][0x160], R248 ;  /* 0x00005800f9f87a10 */ /* 0x000fc8000791e0f8 */
[----:B------:R-:W-:Y:S02]  /*0120*/  IADD3.X R249, R4, c[0x0][0x164], R3, P0, P1 ;  /* 0x0000590004f97a10 */ /* 0x000fe400007e2403 */
[C---:B------:R-:W-:Y:S02]  /*0130*/  SHF.L.U32 R3, R241.reuse, 0x5, RZ ;  /* 0x00000005f1037819 */ /* 0x040fe400000006ff */
[CC--:B------:R-:W-:Y:S02]  /*0140*/  LEA R8, P2, R241.reuse, R248.reuse, 0x6 ;  /* 0x000000f8f1087211 */ /* 0x0c0fe400078430ff */
[CC--:B------:R-:W-:Y:S01]  /*0150*/  LEA R4, P0, R241.reuse, R248.reuse, 0x4 ;  /* 0x000000f8f1047211 */ /* 0x0c0fe200078020ff */
[----:B------:R-:W-:Y:S01]  /*0160*/  IMAD R19, R241, 0x14, RZ ;  /* 0x00000014f1137824 */ /* 0x000fe200078e02ff */
[-C--:B------:R-:W-:Y:S02]  /*0170*/  LEA.HI.X.SX32 R9, R3, R249.reuse, 0x1, P2 ;  /* 0x000000f903097211 */ /* 0x080fe400010f0eff */
[CC--:B------:R-:W-:Y:S01]  /*0180*/  LEA R6, P1, R241.reuse, R248.reuse, 0x5 ;  /* 0x000000f8f1067211 */ /* 0x0c0fe200078228ff */
[----:B------:R-:W-:Y:S01]  /*0190*/  IMAD R31, R241, 0x48, RZ ;  /* 0x00000048f11f7824 */ /* 0x000fe200078e02ff */
[-C--:B------:R-:W-:Y:S01]  /*01a0*/  LEA.HI.X.SX32 R5, R5, R249.reuse, 0x1, P0 ;  /* 0x000000f905057211 */ /* 0x080fe200000f0eff */
[C---:B------:R-:W-:Y:S01]  /*01b0*/  IMAD R15, R241.reuse, 0xa, RZ ;  /* 0x0000000af10f7824 */ /* 0x040fe200078e02ff */
[C---:B------:R-:W-:Y:S01]  /*01c0*/  SHF.L.U32 R13, R241.reuse, 0x6, RZ ;  /* 0x00000006f10d7819 */ /* 0x040fe200000006ff */
[----:B------:R0:W2:Y:S01]  /*01d0*/  LDG.E.U16 R244, [R8.64] ;  /* 0x0000000408f47981 */ /* 0x0000a2000c1e1500 */
[CC--:B------:R-:W-:Y:S01]  /*01e0*/  LEA R12, P0, R241.reuse, R248.reuse, 0x7 ;  /* 0x000000f8f10c7211 */ /* 0x0c0fe200078038ff */
[----:B------:R-:W-:Y:S01]  /*01f0*/  IMAD R21, R241, 0x28, RZ ;  /* 0x00000028f1157824 */ /* 0x000fe200078e02ff */
[----:B------:R-:W-:Y:S01]  /*0200*/  LEA.HI.X.SX32 R7, R7, R249, 0x1, P1 ;  /* 0x000000f907077211 */ /* 0x000fe200008f0eff */
[----:B------:R1:W3:Y:S01]  /*0210*/  LDG.E.U16 R3, [R4.64] ;  /* 0x0000000404037981 */ /* 0x0002e2000c1e1500 */
[----:B------:R-:W-:-:S02]  /*0220*/  IADD3 R16, P2, R17, R248, RZ ;  /* 0x000000f811107210 */ /* 0x000fc40007f5e0ff */
[----:B------:R-:W-:Y:S01]  /*0230*/  LEA.HI.X.SX32 R13, R13, R249, 0x1, P0 ;  /* 0x000000f90d0d7211 */ /* 0x000fe200000f0eff */
[----:B------:R4:W5:Y:S01]  /*0240*/  LDG.E.U16 R245, [R6.64] ;  /* 0x0000000406f57981 */ /* 0x000962000c1e1500 */
[-C--:B0-----:R-:W-:Y:S02]  /*0250*/  IADD3 R8, P1, R19, R248.reuse, RZ ;  /* 0x000000f813087210 */ /* 0x081fe40007f3e0ff */
[C---:B------:R-:W-:Y:S01]  /*0260*/  LEA R11, R241.reuse, R241, 0x2 ;  /* 0x000000f1f10b7211 */ /* 0x040fe200078e10ff */
[----:B------:R-:W-:Y:S01]  /*0270*/  IMAD R25, R241, 0xc0, RZ ;  /* 0x000000c0f1197824 */ /* 0x000fe200078e02ff */
[-C--:B-1----:R-:W-:Y:S01]  /*0280*/  IADD3 R4, P0, R15, R248.reuse, RZ ;  /* 0x000000f80f047210 */ /* 0x082fe20007f1e0ff */
[----:B------:R-:W-:Y:S01]  /*0290*/  IMAD R23, R241, 0x30, RZ ;  /* 0x00000030f1177824 */ /* 0x000fe200078e02ff */
[----:B------:R-:W-:Y:S01]  /*02a0*/  LEA.HI.X.SX32 R17, R31, R249, 0x1, P2 ;  /* 0x000000f91f117211 */ /* 0x000fe200010f0eff */
[----:B------:R0:W2:Y:S01]  /*02b0*/  LDG.E.U16 R243, [R12.64] ;  /* 0x000000040cf37981 */ /* 0x0000a2000c1e1500 */
[----:B------:R-:W-:-:S02]  /*02c0*/  IADD3 R10, P2, R21, R248, RZ ;  /* 0x000000f8150a7210 */ /* 0x000fc40007f5e0ff */
[-C--:B------:R-:W-:Y:S01]  /*02d0*/  LEA.HI.X.SX32 R9, R15, R249.reuse, 0x1, P1 ;  /* 0x000000f90f097211 */ /* 0x080fe200008f0eff */
[----:B------:R-:W-:Y:S01]  /*02e0*/  IMAD R15, R241, 0xa0, RZ ;  /* 0x000000a0f10f7824 */ /* 0x000fe200078e02ff */
[-C--:B------:R-:W-:Y:S01]  /*02f0*/  LEA.HI.X.SX32 R5, R11, R249.reuse, 0x1, P0 ;  /* 0x000000f90b057211 */ /* 0x080fe200000f0eff */
[----:B------:R1:W2:Y:S01]  /*0300*/  LDG.E.U16 R242, [R16.64] ;  /* 0x0000000410f27981 */ /* 0x0002a2000c1e1500 */
[----:B------:R-:W-:Y:S01]  /*0310*/  LEA.HI.X.SX32 R11, R19, R249, 0x1, P2 ;  /* 0x000000f9130b7211 */ /* 0x000fe200010f0eff */
[C---:B------:R-:W-:Y:S02]  /*0320*/  IMAD R19, R241.reuse, 0x50, RZ ;  /* 0x00000050f1137824 */ /* 0x040fe400078e02ff */
[C---:B0-----:R-:W-:Y:S01]  /*0330*/  IMAD R13, R241.reuse, 0xb0, RZ ;  /* 0x000000b0f10d7824 */ /* 0x041fe200078e02ff */
[----:B----4-:R0:W4:Y:S01]  /*0340*/  LDG.E.U16 R7, [R8.64] ;  /* 0x0000000408077981 */ /* 0x010122000c1e1500 */
[C---:B------:R-:W-:Y:S02]  /*0350*/  IMAD R87, R241.reuse, 0x18, RZ ;  /* 0x00000018f1577824 */ /* 0x040fe400078e02ff */
[----:B------:R-:W-:-:S02]  /*0360*/  IMAD R99, R241, 0x58, RZ ;  /* 0x00000058f1637824 */ /* 0x000fc400078e02ff */
[----:B------:R-:W-:Y:S01]  /*0370*/  IMAD R27, R241, 0xb2, RZ ;  /* 0x000000b2f11b7824 */ /* 0x000fe200078e02ff */
[-C--:B-1----:R-:W-:Y:S01]  /*0380*/  IADD3 R16, P1, R15, R248.reuse, RZ ;  /* 0x000000f80f107210 */ /* 0x082fe20007f3e0ff */
[----:B------:R1:W2:Y:S01]  /*0390*/  LDG.E.U16 R6, [R10.64] ;  /* 0x000000040a067981 */ /* 0x0002a2000c1e1500 */
[C---:B------:R-:W-:Y:S02]  /*03a0*/  IADD3 R14, P0, R19.reuse, R248, RZ ;  /* 0x000000f8130e7210 */ /* 0x040fe40007f1e0ff */
[-C--:B------:R-:W-:Y:S01]  /*03b0*/  LEA.HI.X.SX32 R17, R19, R249.reuse, 0x1, P1 ;  /* 0x000000f913117211 */ /* 0x080fe200008f0eff */
[----:B------:R-:W-:Y:S01]  /*03c0*/  IMAD R141, R241, 0x1c, RZ ;  /* 0x0000001cf18d7824 */ /* 0x000fe200078e02ff */
[----:B------:R-:W-:Y:S01]  /*03d0*/  LEA.HI.X.SX32 R15, R21, R249, 0x1, P0 ;  /* 0x000000f9150f7211 */ /* 0x000fe200000f0eff */
[C---:B------:R-:W-:Y:S02]  /*03e0*/  IMAD R32, R241.reuse, 0xc2, RZ ;  /* 0x000000c2f1207824 */ /* 0x040fe400078e02ff */
[C---:B------:R-:W-:Y:S01]  /*03f0*/  IMAD R33, R241.reuse, 0x49, RZ ;  /* 0x00000049f1217824 */ /* 0x040fe200078e02ff */
[----:B------:R0:W2:Y:S01]  /*0400*/  LDG.E.U16 R204, [R16.64] ;  /* 0x0000000410cc7981 */ /* 0x0000a2000c1e1500 */
[----:B-1----:R-:W-:-:S02]  /*0410*/  IMAD R11, R241, 0x60, RZ ;  /* 0x00000060f10b7824 */ /* 0x002fc400078e02ff */
[----:B------:R-:W-:Y:S01]  /*0420*/  IMAD R21, R241, 0x38, RZ ;  /* 0x00000038f1157824 */ /* 0x000fe200078e02ff */
[----:B------:R1:W2:Y:S01]  /*0430*/  LDG.E.U16 R207, [R14.64] ;  /* 0x000000040ecf7981 */ /* 0x0002a2000c1e1500 */
[-C--:B------:R-:W-:Y:S01]  /*0440*/  IADD3 R10, P6, R25, R248.reuse, RZ ;  /* 0x000000f8190a7210 */ /* 0x080fe20007fde0ff */
[C---:B------:R-:W-:Y:S02]  /*0450*/  IMAD R20, R241.reuse, 0xd0, RZ ;  /* 0x000000d0f1147824 */ /* 0x040fe400078e02ff */
[C---:B------:R-:W-:Y:S02]  /*0460*/  IMAD R47, R241.reuse, 0x61, RZ ;  /* 0x00000061f12f7824 */ /* 0x040fe400078e02ff */
[C---:B------:R-:W-:Y:S01]  /*0470*/  IMAD R63, R241.reuse, 0x12, RZ ;  /* 0x00000012f13f7824 */ /* 0x040fe200078e02ff */
[C---:B------:R-:W-:Y:S01]  /*0480*/  LEA R39, R241.reuse, R241, 0x3 ;  /* 0x000000f1f1277211 */ /* 0x040fe200078e18ff */
[----:B0-----:R-:W-:Y:S01]  /*0490*/  IMAD R17, R241, 0x92, RZ ;  /* 0x00000092f1117824 */ /* 0x001fe200078e02ff */
[-C--:B------:R-:W-:Y:S01]  /*04a0*/  IADD3 R16, P5, R11, R248.reuse, RZ ;  /* 0x000000f80b107210 */ /* 0x080fe20007fbe0ff */
[----:B-1----:R-:W-:Y:S01]  /*04b0*/  IMAD R15, R241, 0x70, RZ ;  /* 0x00000070f10f7824 */ /* 0x002fe200078e02ff */
[-C--:B------:R-:W-:Y:S01]  /*04c0*/  IADD3 R12, P0, R23, R248.reuse, RZ ;  /* 0x000000f8170c7210 */ /* 0x080fe20007f1e0ff */
[----:B------:R-:W-:Y:S01]  /*04d0*/  IMAD R49, R241, 0x68, RZ ;  /* 0x00000068f1317824 */ /* 0x000fe200078e02ff */
[-C--:B------:R-:W-:Y:S01]  /*04e0*/  IADD3 R22, P3, R17, R248.reuse, RZ ;  /* 0x000000f811167210 */ /* 0x080fe20007f7e0ff */
[----:B------:R-:W-:Y:S01]  /*04f0*/  IMAD R34, R241, 0xd2, RZ ;  /* 0x000000d2f1227824 */ /* 0x000fe200078e02ff */
[-C--:B------:R-:W-:Y:S01]  /*0500*/  LEA.HI.X.SX32 R17, R23, R249.reuse, 0x1, P5 ;  /* 0x000000f917117211 */ /* 0x080fe200028f0eff */
[----:B------:R-:W-:Y:S01]  /*0510*/  IMAD R45, R241, 0x42, RZ ;  /* 0x00000042f12d7824 */ /* 0x000fe200078e02ff */
[-C--:B------:R-:W-:Y:S01]  /*0520*/  IADD3 R18, P2, R13, R248.reuse, RZ ;  /* 0x000000f80d127210 */ /* 0x080fe20007f5e0ff */
[----:B------:R-:W-:Y:S01]  /*0530*/  IMAD R35, R241, 0x51, RZ ;  /* 0x00000051f1237824 */ /* 0x000fe200078e02ff */
[----:B------:R-:W-:Y:S01]  /*0540*/  IADD3 R24, P5, R21, R248, RZ ;  /* 0x000000f815187210 */ /* 0x000fe20007fbe0ff */
[----:B------:R-:W-:Y:S01]  /*0550*/  IMAD R14, R241, 0xe0, RZ ;  /* 0x000000e0f10e7824 */ /* 0x000fe200078e02ff */
[-C--:B------:R-:W-:Y:S01]  /*0560*/  LEA.HI.X.SX32 R11, R11, R249.reuse, 0x1, P6 ;  /* 0x000000f90b0b7211 */ /* 0x080fe200030f0eff */
[----:B------:R-:W-:Y:S01]  /*0570*/  IMAD R247, R241, 0x69, RZ ;  /* 0x00000069f1f77824 */ /* 0x000fe200078e02ff */
[----:B------:R-:W-:-:S02]  /*0580*/  LEA.HI.X.SX32 R13, R87, R249, 0x1, P0 ;  /* 0x000000f9570d7211 */ /* 0x000fc400000f0eff */
[C---:B------:R-:W-:Y:S01]  /*0590*/  LEA R29, R241.reuse, R241, 0x6 ;  /* 0x000000f1f11d7211 */ /* 0x040fe200078e30ff */
[----:B------:R-:W-:Y:S01]  /*05a0*/  IMAD R89, R241, 0x22, RZ ;  /* 0x00000022f1597824 */ /* 0x000fe200078e02ff */
[-C--:B------:R-:W-:Y:S01]  /*05b0*/  IADD3 R26, P6, R15, R248.reuse, RZ ;  /* 0x000000f80f1a7210 */ /* 0x080fe20007fde0ff */
[----:B------:R0:W2:Y:S01]  /*05c0*/  LDG.E.U16 R8, [R12.64] ;  /* 0x000000040c087981 */ /* 0x0000a2000c1e1500 */
[-C--:B------:R-:W-:Y:S02]  /*05d0*/  LEA.HI.X.SX32 R19, R99, R249.reuse, 0x1, P2 ;  /* 0x000000f963137211 */ /* 0x080fe400010f0eff */
[-C--:B------:R-:W-:Y:S01]  /*05e0*/  LEA.HI.X.SX32 R25, R141, R249.reuse, 0x1, P5 ;  /* 0x000000f98d197211 */ /* 0x080fe200028f0eff */
[----:B------:R-:W-:Y:S01]  /*05f0*/  IMAD R79, R241, 0x72, RZ ;  /* 0x00000072f14f7824 */ /* 0x000fe200078e02ff */
[----:B------:R-:W-:Y:S01]  /*0600*/  IADD3 R30, P5, R27, R248, RZ ;  /* 0x000000f81b1e7210 */ /* 0x000fe20007fbe0ff */
[----:B------:R1:W2:Y:S01]  /*0610*/  LDG.E.U16 R9, [R18.64] ;  /* 0x0000000412097981 */ /* 0x0002a2000c1e1500 */
[----:B------:R-:W-:-:S02]  /*0620*/  LEA.HI.X.SX32 R27, R21, R249, 0x1, P6 ;  /* 0x000000f9151b7211 */ /* 0x000fc400030f0eff */
[-C--:B------:R-:W-:Y:S01]  /*0630*/  IADD3 R32, P6, R32, R248.reuse, RZ ;  /* 0x000000f820207210 */ /* 0x080fe20007fde0ff */
[C---:B0-----:R-:W-:Y:S01]  /*0640*/  IMAD R13, R241.reuse, 0x82, RZ ;  /* 0x00000082f10d7824 */ /* 0x041fe200078e02ff */
[-C--:B------:R-:W-:Y:S02]  /*0650*/  IADD3 R12, P4, R20, R248.reuse, RZ ;  /* 0x000000f8140c7210 */ /* 0x080fe40007f9e0ff */
[C---:B------:R-:W-:Y:S01]  /*0660*/  LEA R53, R241.reuse, R241, 0x5 ;  /* 0x000000f1f1357211 */ /* 0x040fe200078e28ff */
[----:B------:R-:W-:Y:S01]  /*0670*/  IMAD R65, R241, 0x52, RZ ;  /* 0x00000052f1417824 */ /* 0x000fe200078e02ff */
[-C--:B------:R-:W-:Y:S01]  /*0680*/  LEA.HI.X.SX32 R23, R33, R249.reuse, 0x1, P3 ;  /* 0x000000f921177211 */ /* 0x080fe200018f0eff */
[C---:B-1----:R-:W-:Y:S01]  /*0690*/  IMAD R19, R241.reuse, 0xa2, RZ ;  /* 0x000000a2f1137824 */ /* 0x042fe200078e02ff */
[-C--:B------:R-:W-:Y:S01]  /*06a0*/  IADD3 R14, P1, R14, R248.reuse, RZ ;  /* 0x000000f80e0e7210 */ /* 0x080fe20007f3e0ff */
[----:B------:R-:W-:Y:S01]  /*06b0*/  IMAD R18, R241, 0xf0, RZ ;  /* 0x000000f0f1127824 */ /* 0x000fe200078e02ff */
[----:B------:R-:W-:Y:S01]  /*06c0*/  LEA.HI.X.SX32 R33, R47, R249, 0x1, P6 ;  /* 0x000000f92f217211 */ /* 0x000fe200030f0eff */
[----:B------:R-:W-:Y:S01]  /*06d0*/  IMAD R59, R241, 0x39, RZ ;  /* 0x00000039f13b7824 */ /* 0x000fe200078e02ff */
[-C--:B------:R-:W-:Y:S01]  /*06e0*/  IADD3 R46, P6, R63, R248.reuse, RZ ;  /* 0x000000f83f2e7210 */ /* 0x080fe20007fde0ff */
[----:B------:R-:W-:Y:S01]  /*06f0*/  IMAD R67, R241, 0x24, RZ ;  /* 0x00000024f1437824 */ /* 0x000fe200078e02ff */
[----:B------:R-:W-:-:S02]  /*0700*/  IADD3 R20, P0, R13, R248, RZ ;  /* 0x000000f80d147210 */ /* 0x000fc40007f1e0ff */
[C---:B------:R-:W-:Y:S01]  /*0710*/  LEA R41, R241.reuse, R241, 0x4 ;  /* 0x000000f1f1297211 */ /* 0x040fe200078e20ff */
[----:B------:R-:W-:Y:S01]  /*0720*/  IMAD R112, R241, 0x78, RZ ;  /* 0x00000078f1707824 */ /* 0x000fe200078e02ff */
[-C--:B------:R-:W-:Y:S01]  /*0730*/  LEA.HI.X.SX32 R13, R49, R249.reuse, 0x1, P4 ;  /* 0x000000f9310d7211 */ /* 0x080fe200020f0eff */
[----:B------:R-:W-:Y:S01]  /*0740*/  IMAD R38, R241, 0xf2, RZ ;  /* 0x000000f2f1267824 */ /* 0x000fe200078e02ff */
[-C--:B------:R-:W-:Y:S01]  /*0750*/  IADD3 R28, P4, R19, R248.reuse, RZ ;  /* 0x000000f8131c7210 */ /* 0x080fe20007f9e0ff */
[----:B------:R-:W-:Y:S01]  /*0760*/  IMAD R36, R241, 0xe2, RZ ;  /* 0x000000e2f1247824 */ /* 0x000fe200078e02ff */
[-C--:B------:R-:W-:Y:S01]  /*0770*/  LEA.HI.X.SX32 R15, R15, R249.reuse, 0x1, P1 ;  /* 0x000000f90f0f7211 */ /* 0x080fe200008f0eff */
[C---:B------:R-:W-:Y:S01]  /*0780*/  IMAD R55, R241.reuse, 0x29, RZ ;  /* 0x00000029f1377824 */ /* 0x040fe200078e02ff */
[-C--:B------:R-:W-:Y:S01]  /*0790*/  IADD3 R34, P1, R34, R248.reuse, RZ ;  /* 0x000000f822227210 */ /* 0x080fe20007f3e0ff */
[----:B------:R-:W-:Y:S01]  /*07a0*/  IMAD R76, R241, 0x34, RZ ;  /* 0x00000034f14c7824 */ /* 0x000fe200078e02ff */
[-C--:B------:R-:W-:Y:S01]  /*07b0*/  LEA.HI.X.SX32 R47, R39, R249.reuse, 0x1, P6 ;  /* 0x000000f9272f7211 */ /* 0x080fe200030f0eff */
[----:B------:R-:W-:Y:S01]  /*07c0*/  IMAD R37, R241, 0x59, RZ ;  /* 0x00000059f1257824 */ /* 0x000fe200078e02ff */
[----:B------:R-:W-:Y:S01]  /*07d0*/  IADD3 R52, P6, R45, R248, RZ ;  /* 0x000000f82d347210 */ /* 0x000fe20007fde0ff */
[----:B------:R-:W-:Y:S01]  /*07e0*/  IMAD R66, R241, 0x79, RZ ;  /* 0x00000079f1427824 */ /* 0x000fe200078e02ff */
[----:B------:R-:W-:-:S02]  /*07f0*/  LEA.HI.X.SX32 R21, R29, R249, 0x1, P0 ;  /* 0x000000f91d157211 */ /* 0x000fc400000f0eff */
[C---:B------:R-:W-:Y:S01]  /*0800*/  SHF.L.U32 R73, R241.reuse, 0x1, RZ ;  /* 0x00000001f1497819 */ /* 0x040fe200000006ff */
[----:B------:R-:W-:Y:S01]  /*0810*/  IMAD R50, R241, 0x71, RZ ;  /* 0x00000071f1327824 */ /* 0x000fe200078e02ff */
[-C--:B------:R-:W-:Y:S01]  /*0820*/  LEA.HI.X.SX32 R29, R35, R249.reuse, 0x1, P4 ;  /* 0x000000f9231d7211 */ /* 0x080fe200020f0eff */
[----:B------:R-:W-:Y:S01]  /*0830*/  IMAD R69, R241, 0x1a, RZ ;  /* 0x0000001af1457824 */ /* 0x000fe200078e02ff */
[-C--:B------:R-:W-:Y:S01]  /*0840*/  LEA.HI.X.SX32 R35, R247, R249.reuse, 0x1, P1 ;  /* 0x000000f9f7237211 */ /* 0x080fe200008f0eff */
[----:B------:R-:W-:Y:S01]  /*0850*/  IMAD R95, R241, 0x32, RZ ;  /* 0x00000032f15f7824 */ /* 0x000fe200078e02ff */
[-C--:B------:R-:W-:Y:S01]  /*0860*/  IADD3 R48, P1, R89, R248.reuse, RZ ;  /* 0x000000f859307210 */ /* 0x080fe20007f3e0ff */
[----:B------:R-:W-:Y:S01]  /*0870*/  IMAD R64, R241, 0xa4, RZ ;  /* 0x000000a4f1407824 */ /* 0x000fe200078e02ff */
[-C--:B------:R-:W-:Y:S01]  /*0880*/  LEA.HI.X.SX32 R53, R53, R249.reuse, 0x1, P6 ;  /* 0x000000f935357211 */ /* 0x080fe200030f0eff */
[----:B------:R-:W-:Y:S01]  /*0890*/  IMAD R74, R241, 0xc4, RZ ;  /* 0x000000c4f14a7824 */ /* 0x000fe200078e02ff */
[-C--:B------:R-:W-:Y:S01]  /*08a0*/  IADD3 R58, P6, R79, R248.reuse, RZ ;  /* 0x000000f84f3a7210 */ /* 0x080fe20007fde0ff */
[----:B------:R-:W-:Y:S01]  /*08b0*/  IMAD R43, R241, 0xd, RZ ;  /* 0x0000000df12b7824 */ /* 0x000fe200078e02ff */
[-C--:B------:R-:W-:Y:S01]  /*08c0*/  IADD3 R42, P4, R49, R248.reuse, RZ ;  /* 0x000000f8312a7210 */ /* 0x080fe20007f9e0ff */
[C---:B------:R-:W-:Y:S01]  /*08d0*/  IMAD R70, R241.reuse, 0xb4, RZ ;  /* 0x000000b4f1467824 */ /* 0x040fe200078e02ff */
[-C--:B------:R-:W-:Y:S01]  /*08e0*/  IADD3 R18, P2, R18, R248.reuse, RZ ;  /* 0x000000f812127210 */ /* 0x080fe20007f5e0ff */
        /* <DEDUP_REMOVED lines=8> */
[C---:B------:R-:W-:Y:S01]  /*0970*/  IMAD R162, R241.reuse, 0x5a, RZ ;  /* 0x0000005af1a27824 */ /* 0x040fe200078e02ff */
[-C--:B------:R-:W-:Y:S01]  /*0980*/  LEA.HI.X.SX32 R19, R112, R249.reuse, 0x1, P2 ;  /* 0x000000f970137211 */ /* 0x080fe200010f0eff */
[C---:B------:R-:W-:Y:S01]  /*0990*/  IMAD R131, R241.reuse, 0x44, RZ ;  /* 0x00000044f1837824 */ /* 0x040fe200078e02ff */
        /* <DEDUP_REMOVED lines=12> */
[-C--:B------:R-:W-:Y:S01]  /*0a60*/  IADD3 R68, P6, R76, R248.reuse, RZ ;  /* 0x000000f84c447210 */ /* 0x080fe20007fde0ff */
[----:B------:R-:W-:Y:S01]  /*0a70*/  IMAD R97, R241, 0xc6, RZ ;  /* 0x000000c6f1617824 */ /* 0x000fe200078e02ff */
[-C--:B------:R-:W-:Y:S01]  /*0a80*/  LEA.HI.X.SX32 R31, R37, R249.reuse, 0x1, P5 ;  /* 0x000000f9251f7211 */ /* 0x080fe200028f0eff */
[C---:B------:R-:W-:Y:S01]  /*0a90*/  IMAD R44, R241.reuse, 0x84, RZ ;  /* 0x00000084f12c7824 */ /* 0x040fe200078e02ff */
[-C--:B------:R-:W-:Y:S01]  /*0aa0*/  LEA.HI.X.SX32 R39, R66, R249.reuse, 0x1, P0 ;  /* 0x000000f942277211 */ /* 0x080fe200000f0eff */
[C---:B------:R-:W-:Y:S01]  /*0ab0*/  IMAD R158, R241.reuse, 0x3a, RZ ;  /* 0x0000003af19e7824 */ /* 0x040fe200078e02ff */
[-C--:B------:R-:W-:Y:S01]  /*0ac0*/  LEA.HI.X.SX32 R37, R50, R249.reuse, 0x1, P2 ;  /* 0x000000f932257211 */ /* 0x080fe200010f0eff */
[----:B------:R-:W-:Y:S01]  /*0ad0*/  IMAD R57, R241, 0x31, RZ ;  /* 0x00000031f1397824 */ /* 0x000fe200078e02ff */
[-C--:B------:R-:W-:Y:S01]  /*0ae0*/  IADD3 R66, P0, R69, R248.reuse, RZ ;  /* 0x000000f845427210 */ /* 0x080fe20007f1e0ff */
[----:B------:R-:W-:Y:S01]  /*0af0*/  IMAD R81, R241, 0xd6, RZ ;  /* 0x000000d6f1517824 */ /* 0x000fe200078e02ff */
[-C--:B------:R-:W-:Y:S01]  /*0b00*/  IADD3 R50, P2, R95, R248.reuse, RZ ;  /* 0x000000f85f327210 */ /* 0x080fe20007f5e0ff */
[C---:B------:R-:W-:Y:S01]  /*0b10*/  IMAD R60, R241.reuse, 0x94, RZ ;  /* 0x00000094f13c7824 */ /* 0x040fe200078e02ff */
[CC--:B------:R-:W-:Y:S01]  /*0b20*/  LEA.HI.X.SX32 R247, R241.reuse, R249.reuse, 0x1, P1 ;  /* 0x000000f9f1f77211 */ /* 0x0c0fe200008f0eff */
[C---:B------:R-:W-:Y:S01]  /*0b30*/  IMAD R101, R241.reuse, 0x63, RZ ;  /* 0x00000063f1657824 */ /* 0x040fe200078e02ff */
[-C--:B------:R-:W-:Y:S01]  /*0b40*/  IADD3 R64, P1, R64, R248.reuse, RZ ;  /* 0x000000f840407210 */ /* 0x080fe20007f3e0ff */
[----:B------:R-:W-:Y:S01]  /*0b50*/  IMAD R80, R241, 0xe4, RZ ;  /* 0x000000e4f1507824 */ /* 0x000fe200078e02ff */
[-C--:B------:R-:W-:Y:S01]  /*0b60*/  LEA.HI.X.SX32 R69, R69, R249.reuse, 0x1, P6 ;  /* 0x000000f945457211 */ /* 0x080fe200030f0eff */
[----:B------:R-:W-:Y:S01]  /*0b70*/  IMAD R133, R241, 0x6, RZ ;  /* 0x00000006f1857824 */ /* 0x000fe200078e02ff */
        /* <DEDUP_REMOVED lines=8> */
[-C--:B------:R-:W-:Y:S01]  /*0c00*/  LEA.HI.X.SX32 R51, R51, R249.reuse, 0x1, P2 ;  /* 0x000000f933337211 */ /* 0x080fe200010f0eff */
[C---:B------:R-:W-:Y:S01]  /*0c10*/  IMAD R82, R241.reuse, 0x86, RZ ;  /* 0x00000086f1527824 */ /* 0x040fe200078e02ff */
[-C--:B------:R-:W-:Y:S01]  /*0c20*/  LEA.HI.X.SX32 R43, R76, R249.reuse, 0x1, P4 ;  /* 0x000000f94c2b7211 */ /* 0x080fe200020f0eff */
[----:B------:R-:W-:Y:S01]  /*0c30*/  IMAD R168, R241, 0x7a, RZ ;  /* 0x0000007af1a87824 */ /* 0x000fe200078e02ff */
[-C--:B------:R-:W-:Y:S01]  /*0c40*/  IADD3 R56, P2, R75, R248.reuse, RZ ;  /* 0x000000f84b387210 */ /* 0x080fe20007f5e0ff */
[C---:B------:R-:W-:Y:S01]  /*0c50*/  IMAD R157, R241.reuse, 0x36, RZ ;  /* 0x00000036f19d7824 */ /* 0x040fe200078e02ff */
[-C--:B------:R-:W-:Y:S01]  /*0c60*/  IADD3 R76, P4, R78, R248.reuse, RZ ;  /* 0x000000f84e4c7210 */ /* 0x080fe20007f9e0ff */
[----:B------:R-:W-:Y:S01]  /*0c70*/  IMAD R139, R241, 0x54, RZ ;  /* 0x00000054f18b7824 */ /* 0x000fe200078e02ff */
[----:B------:R-:W-:Y:S01]  /*0c80*/  LEA.HI.X.SX32 R65, R65, R249, 0x1, P1 ;  /* 0x000000f941417211 */ /* 0x000fe200008f0eff */
[----:B------:R-:W-:Y:S01]  /*0c90*/  IMAD R104, R241, 0xe6, RZ ;  /* 0x000000e6f1687824 */ /* 0x000fe200078e02ff */
[----:B------:R-:W-:-:S02]  /*0ca0*/  IADD3 R84, P1, R71, R248, RZ ;  /* 0x000000f847547210 */ /* 0x000fc40007f3e0ff */
[C---:B------:R-:W-:Y:S01]  /*0cb0*/  LEA R115, R241.reuse, R241, 0x1 ;  /* 0x000000f1f1737211 */ /* 0x040fe200078e08ff */
[----:B------:R-:W-:Y:S01]  /*0cc0*/  IMAD R117, R241, 0xb, RZ ;  /* 0x0000000bf1757824 */ /* 0x000fe200078e02ff */
[-C--:B------:R-:W-:Y:S01]  /*0cd0*/  LEA.HI.X.SX32 R75, R75, R249.reuse, 0x1, P6 ;  /* 0x000000f94b4b7211 */ /* 0x080fe200030f0eff */
[C---:B------:R-:W-:Y:S01]  /*0ce0*/  IMAD R83, R241.reuse, 0x43, RZ ;  /* 0x00000043f1537824 */ /* 0x040fe200078e02ff */
[-C--:B------:R-:W-:Y:S01]  /*0cf0*/  LEA.HI.X.SX32 R71, R162, R249.reuse, 0x1, P3 ;  /* 0x000000f9a2477211 */ /* 0x080fe200018f0eff */
[----:B------:R-:W-:Y:S01]  /*0d00*/  IMAD R201, R241, 0x46, RZ ;  /* 0x00000046f1c97824 */ /* 0x000fe200078e02ff */
        /* <DEDUP_REMOVED lines=17> */
[C---:B------:R-:W-:Y:S01]  /*0e20*/  IMAD R110, R241.reuse, 0x53, RZ ;  /* 0x00000053f16e7824 */ /* 0x040fe200078e02ff */
[CC--:B------:R-:W-:Y:S01]  /*0e30*/  LEA R72, P0, R241.reuse, R248.reuse, 0x2 ;  /* 0x000000f8f1487211 */ /* 0x0c0fe200078010ff */
[----:B------:R-:W-:Y:S01]  /*0e40*/  IMAD R219, R241, 0x76, RZ ;  /* 0x00000076f1db7824 */ /* 0x000fe200078e02ff */
[-C--:B------:R-:W-:Y:S01]  /*0e50*/  IADD3 R100, P6, R97, R248.reuse, RZ ;  /* 0x000000f861647210 */ /* 0x080fe20007fde0ff */
[----:B------:R-:W-:Y:S01]  /*0e60*/  IMAD R107, R241, 0x7b, RZ ;  /* 0x0000007bf16b7824 */ /* 0x000fe200078e02ff */
[----:B------:R-:W-:Y:S01]  /*0e70*/  IADD3 R44, P5, R44, R248, RZ ;  /* 0x000000f82c2c7210 */ /* 0x000fe20007fbe0ff */
[----:B------:R0:W2:Y:S01]  /*0e80*/  LDG.E.U16 R5, [R4.64] ;  /* 0x0000000404057981 */ /* 0x0000a2000c1e1500 */
[----:B------:R-:W-:-:S02]  /*0e90*/  LEA.HI.X.SX32 R97, R158, R249, 0x1, P4 ;  /* 0x000000f99e617211 */ /* 0x000fc400020f0eff */
[-C--:B------:R-:W-:Y:S01]  /*0ea0*/  LEA.HI.X.SX32 R57, R57, R249.reuse, 0x1, P2 ;  /* 0x000000f939397211 */ /* 0x080fe200010f0eff */
[----:B------:R-:W-:Y:S01]  /*0eb0*/  IMAD R127, R241, 0x33, RZ ;  /* 0x00000033f17f7824 */ /* 0x000fe200078e02ff */
        /* <DEDUP_REMOVED lines=9> */
[----:B------:R-:W-:Y:S01]  /*0f50*/  IMAD R129, R241, 0x3b, RZ ;  /* 0x0000003bf1817824 */ /* 0x000fe200078e02ff */
[-C--:B------:R-:W-:Y:S01]  /*0f60*/  LEA.HI.X.SX32 R45, R45, R249.reuse, 0x1, P5 ;  /* 0x000000f92d2d7211 */ /* 0x080fe200028f0eff */
[----:B0-----:R-:W-:Y:S01]  /*0f70*/  IMAD R4, R241, 0x5b, RZ ;  /* 0x0000005bf1047824 */ /* 0x001fe200078e02ff */
[-C--:B------:R-:W-:Y:S01]  /*0f80*/  IADD3 R114, P6, R133, R248.reuse, RZ ;  /* 0x000000f885727210 */ /* 0x080fe20007fde0ff */
[----:B------:R-:W-:Y:S01]  /*0f90*/  IMAD R134, R241, 0x98, RZ ;  /* 0x00000098f1867824 */ /* 0x000fe200078e02ff */
[-C--:B------:R-:W-:Y:S01]  /*0fa0*/  IADD3 R80, P5, R61, R248.reuse, RZ ;  /* 0x000000f83d507210 */ /* 0x080fe20007fbe0ff */
        /* <DEDUP_REMOVED lines=57> */
[----:B------:R-:W-:Y:S01]  /*1340*/  IADD3 R136, P2, R111, R248, RZ ;  /* 0x000000f86f887210 */ /* 0x000fe20007f5e0ff */
[----:B------:R-:W-:Y:S01]  /*1350*/  IMAD R196, R241, 0xea, RZ ;  /* 0x000000eaf1c47824 */ /* 0x000fe200078e02ff */
[----:B------:R-:W-:-:S02]  /*1360*/  LEA.HI.X.SX32 R99, R4, R249, 0x1, P0 ;  /* 0x000000f904637211 */ /* 0x000fc400000f0eff */
[C---:B------:R-:W-:Y:S01]  /*1370*/  LEA R181, R241.reuse, -R241, 0x4 ;  /* 0x800000f1f1b57211 */ /* 0x040fe200078e20ff */
[----:B------:R-:W-:Y:S01]  /*1380*/  IMAD R187, R241, 0x5d, RZ ;  /* 0x0000005df1bb7824 */ /* 0x000fe200078e02ff */
[-C--:B------:R-:W-:Y:S01]  /*1390*/  LEA.HI.X.SX32 R119, R119, R249.reuse, 0x1, P5 ;  /* 0x000000f977777211 */ /* 0x080fe200028f0eff */
[----:B------:R-:W-:Y:S01]  /*13a0*/  IMAD R251, R241, 0x9c, RZ ;  /* 0x0000009cf1fb7824 */ /* 0x000fe200078e02ff */
[-C--:B------:R-:W-:Y:S01]  /*13b0*/  IADD3 R132, P6, R109, R248.reuse, RZ ;  /* 0x000000f86d847210 */ /* 0x080fe20007fde0ff */
[C---:B------:R-:W-:Y:S01]  /*13c0*/  IMAD R169, R241.reuse, 0x3d, RZ ;  /* 0x0000003df1a97824 */ /* 0x040fe200078e02ff */
[-C--:B------:R-:W-:Y:S01]  /*13d0*/  IADD3 R112, P0, R112, R248.reuse, RZ ;  /* 0x000000f870707210 */ /* 0x080fe20007f1e0ff */
[----:B------:R-:W-:Y:S01]  /*13e0*/  IMAD R193, R241, 0x6d, RZ ;  /* 0x0000006df1c17824 */ /* 0x000fe200078e02ff */
[-C--:B------:R-:W-:Y:S01]  /*13f0*/  IADD3 R124, P5, R209, R248.reuse, RZ ;  /* 0x000000f8d17c7210 */ /* 0x080fe20007fbe0ff */
[----:B------:R-:W-:Y:S01]  /*1400*/  IMAD R197, R241, 0x75, RZ ;  /* 0x00000075f1c57824 */ /* 0x000fe200078e02ff */
[----:B------:R-:W-:Y:S01]  /*1410*/  LEA.HI.X.SX32 R129, R129, R249, 0x1, P4 ;  /* 0x000000f981817211 */ /* 0x000fe200020f0eff */
[----:B------:R-:W-:Y:S01]  /*1420*/  IMAD R239, R241, 0xac, RZ ;  /* 0x000000acf1ef7824 */ /* 0x000fe200078e02ff */
[----:B------:R-:W-:-:S02]  /*1430*/  IADD3 R134, P4, R134, R248, RZ ;  /* 0x000000f886867210 */ /* 0x000fc40007f9e0ff */
[C---:B------:R-:W-:Y:S01]  /*1440*/  LEA R185, R241.reuse, -R241, 0x7 ;  /* 0x800000f1f1b97211 */ /* 0x040fe200078e38ff */
[----:B------:R-:W-:Y:S01]  /*1450*/  IMAD R200, R241, 0x8c, RZ ;  /* 0x0000008cf1c87824 */ /* 0x000fe200078e02ff */
[-C--:B------:R-:W-:Y:S01]  /*1460*/  LEA.HI.X.SX32 R137, R137, R249.reuse, 0x1, P2 ;  /* 0x000000f989897211 */ /* 0x080fe200010f0eff */
[----:B------:R-:W-:Y:S01]  /*1470*/  IMAD R203, R241, 0x4e, RZ ;  /* 0x0000004ef1cb7824 */ /* 0x000fe200078e02ff */
[-C--:B------:R-:W-:Y:S01]  /*1480*/  LEA.HI.X.SX32 R111, R111, R249.reuse, 0x1, P3 ;  /* 0x000000f96f6f7211 */ /* 0x080fe200018f0eff */
[C---:B------:R-:W-:Y:S01]  /*1490*/  IMAD R235, R241.reuse, 0xcc, RZ ;  /* 0x000000ccf1eb7824 */ /* 0x040fe200078e02ff */
[C---:B------:R-:W-:Y:S01]  /*14a0*/  SHF.L.U32 R143, R241.reuse, 0x2, RZ ;  /* 0x00000002f18f7819 */ /* 0x040fe200000006ff */
[----:B------:R-:W-:Y:S01]  /*14b0*/  IMAD R172, R241, 0x8a, RZ ;  /* 0x0000008af1ac7824 */ /* 0x000fe200078e02ff */
[----:B------:R-:W-:Y:S02]  /*14c0*/  LEA.HI.X.SX32 R133, R133, R249, 0x1, P6 ;  /* 0x000000f985857211 */ /* 0x000fe400030f0eff */
[C---:B------:R-:W-:Y:S01]  /*14d0*/  LEA R195, R241.reuse, -R241, 0x5 ;  /* 0x800000f1f1c37211 */ /* 0x040fe200078e28ff */
[----:B------:R-:W-:Y:S01]  /*14e0*/  IMAD R223, R241, 0xfc, RZ ;  /* 0x000000fcf1df7824 */ /* 0x000fe200078e02ff */
[-C--:B------:R-:W-:Y:S01]  /*14f0*/  LEA.HI.X.SX32 R109, R109, R249.reuse, 0x1, P1 ;  /* 0x000000f96d6d7211 */ /* 0x080fe200008f0eff */
[C---:B------:R-:W-:Y:S01]  /*1500*/  IMAD R215, R241.reuse, 0x27, RZ ;  /* 0x00000027f1d77824 */ /* 0x040fe200078e02ff */
[CC--:B------:R-:W-:Y:S01]  /*1510*/  LEA R142, P2, R241.reuse, R248.reuse, 0x3 ;  /* 0x000000f8f18e7211 */ /* 0x0c0fe200078418ff */
[----:B------:R-:W-:Y:S01]  /*1520*/  IMAD R225, R241, 0x8e, RZ ;  /* 0x0000008ef1e17824 */ /* 0x000fe200078e02ff */
[-C--:B------:R-:W-:Y:S01]  /*1530*/  IADD3 R144, P3, R113, R248.reuse, RZ ;  /* 0x000000f871907210 */ /* 0x080fe20007f7e0ff */
[----:B------:R-:W-:Y:S01]  /*1540*/  IMAD R173, R241, 0x45, RZ ;  /* 0x00000045f1ad7824 */ /* 0x000fe200078e02ff */
[-C--:B------:R-:W-:Y:S01]  /*1550*/  LEA.HI.X.SX32 R125, R125, R249.reuse, 0x1, P5 ;  /* 0x000000f97d7d7211 */ /* 0x080fe200028f0eff */
[C---:B------:R-:W-:Y:S01]  /*1560*/  IMAD R198, R241.reuse, 0xfa, RZ ;  /* 0x000000faf1c67824 */ /* 0x040fe200078e02ff */
[-C--:B------:R-:W-:Y:S01]  /*1570*/  IADD3 R138, P6, R138, R248.reuse, RZ ;  /* 0x000000f88a8a7210 */ /* 0x080fe20007fde0ff */
[C---:B------:R-:W-:Y:S01]  /*1580*/  IMAD R211, R241.reuse, 0x5e, RZ ;  /* 0x0000005ef1d37824 */ /* 0x040fe200078e02ff */
[-C--:B------:R-:W-:Y:S01]  /*1590*/  IADD3 R140, P1, R140, R248.reuse, RZ ;  /* 0x000000f88c8c7210 */ /* 0x080fe20007f3e0ff */
[C---:B------:R-:W-:Y:S01]  /*15a0*/  IMAD R217, R241.reuse, 0x6e, RZ ;  /* 0x0000006ef1d97824 */ /* 0x040fe200078e02ff */
[-C--:B------:R-:W-:Y:S01]  /*15b0*/  LEA.HI.X.SX32 R113, R170, R249.reuse, 0x1, P0 ;  /* 0x000000f9aa717211 */ /* 0x080fe200000f0eff */
[C---:B------:R-:W-:Y:S01]  /*15c0*/  IMAD R231, R241.reuse, 0xec, RZ ;  /* 0x000000ecf1e77824 */ /* 0x040fe200078e02ff */
[-C--:B------:R-:W-:Y:S01]  /*15d0*/  IADD3 R130, P5, R130, R248.reuse, RZ ;  /* 0x000000f882827210 */ /* 0x080fe20007fbe0ff */
[----:B------:R-:W-:Y:S01]  /*15e0*/  IMAD R188, R241, 0xca, RZ ;  /* 0x000000caf1bc7824 */ /* 0x000fe200078e02ff */
        /* <DEDUP_REMOVED lines=8> */
[----:B------:R-:W-:Y:S01]  /*1670*/  IADD3 R148, P2, R148, R248, RZ ;  /* 0x000000f894947210 */ /* 0x000fe20007f5e0ff */
[----:B------:R-:W-:Y:S01]  /*1680*/  IMAD R227, R241, 0x9e, RZ ;  /* 0x0000009ef1e37824 */ /* 0x000fe200078e02ff */
[-C--:B------:R-:W-:Y:S01]  /*1690*/  LEA.HI.X.SX32 R139, R139, R249.reuse, 0x1, P6 ;  /* 0x000000f98b8b7211 */ /* 0x080fe200030f0eff */
[----:B------:R-:W-:Y:S01]  /*16a0*/  IMAD R237, R241, 0xbc, RZ ;  /* 0x000000bcf1ed7824 */ /* 0x000fe200078e02ff */
[-C--:B------:R-:W-:Y:S01]  /*16b0*/  LEA.HI.X.SX32 R141, R178, R249.reuse, 0x1, P1 ;  /* 0x000000f9b28d7211 */ /* 0x080fe200008f0eff */
[----:B------:R-:W2:Y:S01]  /*16c0*/  LDG.E.U16 R4, [R248.64] ;  /* 0x00000004f8047981 */ /* 0x000ea2000c1e1500 */
[----:B------:R-:W-:-:S02]  /*16d0*/  LEA.HI.X.SX32 R131, R131, R249, 0x1, P5 ;  /* 0x000000f983837211 */ /* 0x000fc400028f0eff */
[CC--:B------:R-:W-:Y:S01]  /*16e0*/  IADD3 R156, P6, R149.reuse, R248.reuse, RZ ;  /* 0x000000f8959c7210 */ /* 0x0c0fe20007fde0ff */
[----:B------:R-:W2:Y:S01]  /*16f0*/  LDG.E.U16 R16, [R16.64] ;  /* 0x0000000410107981 */ /* 0x000ea2000c1e1500 */
[-C--:B------:R-:W-:Y:S02]  /*1700*/  IADD3 R158, P1, R158, R248.reuse, RZ ;  /* 0x000000f89e9e7210 */ /* 0x080fe40007f3e0ff */
[----:B------:R-:W-:Y:S01]  /*1710*/  IADD3 R150, P5, R150, R248, RZ ;  /* 0x000000f896967210 */ /* 0x000fe20007fbe0ff */
[----:B------:R0:W2:Y:S01]  /*1720*/  LDG.E.U16 R10, [R10.64] ;  /* 0x000000040a0a7981 */ /* 0x0000a2000c1e1500 */
[-C--:B------:R-:W-:Y:S02]  /*1730*/  LEA.HI.X.SX32 R149, R149, R249.reuse, 0x1, P2 ;  /* 0x000000f995957211 */ /* 0x080fe400010f0eff */
[-C--:B------:R-:W-:Y:S01]  /*1740*/  LEA.HI.X.SX32 R145, R145, R249.reuse, 0x1, P3 ;  /* 0x000000f991917211 */ /* 0x080fe200018f0eff */
[----:B------:R-:W2:Y:S01]  /*1750*/  LDG.E.U16 R12, [R12.64] ;  /* 0x000000040c0c7981 */ /* 0x000ea2000c1e1500 */
[----:B------:R-:W-:-:S02]  /*1760*/  LEA.HI.X.SX32 R157, R157, R249, 0x1, P6 ;  /* 0x000000f99d9d7211 */ /* 0x000fc400030f0eff */
[-C--:B------:R-:W-:Y:S01]  /*1770*/  IADD3 R164, P2, R153, R248.reuse, RZ ;  /* 0x000000f899a47210 */ /* 0x080fe20007f5e0ff */
[----:B------:R-:W2:Y:S01]  /*1780*/  LDG.E.U16 R26, [R26.64] ;  /* 0x000000041a1a7981 */ /* 0x000ea2000c1e1500 */
[-C--:B------:R-:W-:Y:S02]  /*1790*/  LEA.HI.X.SX32 R159, R159, R249.reuse, 0x1, P1 ;  /* 0x000000f99f9f7211 */ /* 0x080fe400008f0eff */
[-C--:B------:R-:W-:Y:S01]  /*17a0*/  IADD3 R160, P3, R160, R248.reuse, RZ ;  /* 0x000000f8a0a07210 */ /* 0x080fe20007f7e0ff */
[----:B------:R-:W2:Y:S01]  /*17b0*/  LDG.E.U16 R14, [R14.64] ;  /* 0x000000040e0e7981 */ /* 0x000ea2000c1e1500 */
[-C--:B------:R-:W-:Y:S02]  /*17c0*/  IADD3 R162, P6, R162, R248.reuse, RZ ;  /* 0x000000f8a2a27210 */ /* 0x080fe40007fde0ff */
[----:B------:R-:W-:Y:S01]  /*17d0*/  LEA.HI.X.SX32 R151, R151, R249, 0x1, P5 ;  /* 0x000000f997977211 */ /* 0x000fe200028f0eff */
[----:B------:R-:W2:Y:S01]  /*17e0*/  LDG.E.U16 R18, [R18.64] ;  /* 0x0000000412127981 */ /* 0x000ea2000c1e1500 */
[----:B------:R-:W-:-:S02]  /*17f0*/  IADD3 R174, P1, R174, R248, RZ ;  /* 0x000000f8aeae7210 */ /* 0x000fc40007f3e0ff */
[CC--:B------:R-:W-:Y:S01]  /*1800*/  IADD3 R166, P5, R155.reuse, R248.reuse, RZ ;  /* 0x000000f89ba67210 */ /* 0x0c0fe20007fbe0ff */
[----:B------:R-:W2:Y:S01]  /*1810*/  LDG.E.U16 R20, [R20.64] ;  /* 0x0000000414147981 */ /* 0x000ea2000c1e1500 */
[-C--:B------:R-:W-:Y:S02]  /*1820*/  LEA.HI.X.SX32 R155, R155, R249.reuse, 0x1, P4 ;  /* 0x000000f99b9b7211 */ /* 0x080fe400020f0eff */
[----:B------:R-:W-:Y:S01]  /*1830*/  IADD3 R170, P4, R170, R248, RZ ;  /* 0x000000f8aaaa7210 */ /* 0x000fe20007f9e0ff */
[----:B------:R-:W2:Y:S01]  /*1840*/  LDG.E.U16 R22, [R22.64] ;  /* 0x0000000416167981 */ /* 0x000ea2000c1e1500 */
[-C--:B------:R-:W-:Y:S02]  /*1850*/  LEA.HI.X.SX32 R165, R165, R249.reuse, 0x1, P2 ;  /* 0x000000f9a5a57211 */ /* 0x080fe400010f0eff */
[-C--:B------:R-:W-:Y:S01]  /*1860*/  LEA.HI.X.SX32 R147, R147, R249.reuse, 0x1, P0 ;  /* 0x000000f993937211 */ /* 0x080fe200000f0eff */
[----:B------:R-:W2:Y:S01]  /*1870*/  LDG.E.U16 R28, [R28.64] ;  /* 0x000000041c1c7981 */ /* 0x000ea2000c1e1500 */
[----:B------:R-:W-:-:S02]  /*1880*/  LEA.HI.X.SX32 R161, R161, R249, 0x1, P3 ;  /* 0x000000f9a1a17211 */ /* 0x000fc400018f0eff */
[-C--:B------:R-:W-:Y:S01]  /*1890*/  LEA.HI.X.SX32 R163, R163, R249.reuse, 0x1, P6 ;  /* 0x000000f9a3a37211 */ /* 0x080fe200030f0eff */
[----:B------:R-:W2:Y:S01]  /*18a0*/  LDG.E.U16 R30, [R30.64] ;  /* 0x000000041e1e7981 */ /* 0x000ea2000c1e1500 */
[-C--:B------:R-:W-:Y:S02]  /*18b0*/  IADD3 R180, P2, R171, R248.reuse, RZ ;  /* 0x000000f8abb47210 */ /* 0x080fe40007f5e0ff */
[----:B------:R-:W-:Y:S01]  /*18c0*/  LEA.HI.X.SX32 R175, R175, R249, 0x1, P1 ;  /* 0x000000f9afaf7211 */ /* 0x000fe200008f0eff */
[----:B------:R-:W2:Y:S01]  /*18d0*/  LDG.E.U16 R32, [R32.64] ;  /* 0x0000000420207981 */ /* 0x000ea2000c1e1500 */
[-C--:B------:R-:W-:Y:S02]  /*18e0*/  IADD3 R152, P0, R152, R248.reuse, RZ ;  /* 0x000000f898987210 */ /* 0x080fe40007f1e0ff */
[-C--:B------:R-:W-:Y:S01]  /*18f0*/  IADD3 R176, P3, R176, R248.reuse, RZ ;  /* 0x000000f8b0b07210 */ /* 0x080fe20007f7e0ff */
[----:B------:R-:W2:Y:S01]  /*1900*/  LDG.E.U16 R34, [R34.64] ;  /* 0x0000000422227981 */ /* 0x000ea2000c1e1500 */
[----:B------:R-:W-:-:S02]  /*1910*/  IADD3 R178, P6, R178, R248, RZ ;  /* 0x000000f8b2b27210 */ /* 0x000fc40007fde0ff */
[-C--:B------:R-:W-:Y:S01]  /*1920*/  IADD3 R190, P1, R179, R248.reuse, RZ ;  /* 0x000000f8b3be7210 */ /* 0x080fe20007f3e0ff */
[----:B------:R-:W2:Y:S01]  /*1930*/  LDG.E.U16 R36, [R36.64] ;  /* 0x0000000424247981 */ /* 0x000ea2000c1e1500 */
[-C--:B------:R-:W-:Y:S02]  /*1940*/  LEA.HI.X.SX32 R171, R171, R249.reuse, 0x1, P4 ;  /* 0x000000f9abab7211 */ /* 0x080fe400020f0eff */
[-C--:B------:R-:W-:Y:S01]  /*1950*/  IADD3 R184, P4, R184, R248.reuse, RZ ;  /* 0x000000f8b8b87210 */ /* 0x080fe20007f9e0ff */
[----:B------:R-:W2:Y:S01]  /*1960*/  LDG.E.U16 R46, [R46.64] ;  /* 0x000000042e2e7981 */ /* 0x000ea2000c1e1500 */
[-C--:B------:R-:W-:Y:S02]  /*1970*/  LEA.HI.X.SX32 R181, R181, R249.reuse, 0x1, P2 ;  /* 0x000000f9b5b57211 */ /* 0x080fe400010f0eff */
[----:B------:R-:W-:Y:S01]  /*1980*/  LEA.HI.X.SX32 R153, R182, R249, 0x1, P0 ;  /* 0x000000f9b6997211 */ /* 0x000fe200000f0eff */
[----:B------:R-:W2:Y:S01]  /*1990*/  LDG.E.U16 R48, [R48.64] ;  /* 0x0000000430307981 */ /* 0x000ea2000c1e1500 */
[----:B------:R-:W-:-:S02]  /*19a0*/  IADD3 R186, P2, R186, R248, RZ ;  /* 0x000000f8baba7210 */ /* 0x000fc40007f5e0ff */
[-C--:B------:R-:W-:Y:S01]  /*19b0*/  LEA.HI.X.SX32 R177, R177, R249.reuse, 0x1, P3 ;  /* 0x000000f9b1b17211 */ /* 0x080fe200018f0eff */
[----:B------:R-:W2:Y:S01]  /*19c0*/  LDG.E.U16 R50, [R50.64] ;  /* 0x0000000432327981 */ /* 0x000ea2000c1e1500 */
[-C--:B------:R-:W-:Y:S02]  /*19d0*/  LEA.HI.X.SX32 R179, R179, R249.reuse, 0x1, P6 ;  /* 0x000000f9b3b37211 */ /* 0x080fe400030f0eff */
        /* <DEDUP_REMOVED lines=8> */
[----:B------:R-:W-:Y:S02]  /*1a60*/  LEA R167, R241, -R241, 0x3 ;  /* 0x800000f1f1a77211 */ /* 0x000fe400078e18ff */
[-C--:B------:R-:W-:Y:S01]  /*1a70*/  LEA.HI.X.SX32 R185, R185, R249.reuse, 0x1, P4 ;  /* 0x000000f9b9b97211 */ /* 0x080fe200020f0eff */
[----:B------:R-:W2:Y:S01]  /*1a80*/  LDG.E.U16 R58, [R58.64] ;  /* 0x000000043a3a7981 */ /* 0x000ea2000c1e1500 */
[----:B------:R-:W-:Y:S02]  /*1a90*/  IADD3 R202, P4, R251, R248, RZ ;  /* 0x000000f8fbca7210 */ /* 0x000fe40007f9e0ff */
[-C--:B------:R-:W-:Y:S01]  /*1aa0*/  LEA.HI.X.SX32 R187, R187, R249.reuse, 0x1, P2 ;  /* 0x000000f9bbbb7211 */ /* 0x080fe200010f0eff */
[----:B------:R-:W2:Y:S01]  /*1ab0*/  LDG.E.U16 R246, [R246.64] ;  /* 0x00000004f6f67981 */ /* 0x000ea2000c1e1500 */
[----:B------:R-:W-:-:S02]  /*1ac0*/  LEA.HI.X.SX32 R169, R169, R249, 0x1, P0 ;  /* 0x000000f9a9a97211 */ /* 0x000fc400000f0eff */
[-C--:B------:R-:W-:Y:S01]  /*1ad0*/  LEA.HI.X.SX32 R195, R195, R249.reuse, 0x1, P6 ;  /* 0x000000f9c3c37211 */ /* 0x080fe200030f0eff */
[----:B------:R-:W2:Y:S01]  /*1ae0*/  LDG.E.U16 R38, [R38.64] ;  /* 0x0000000426267981 */ /* 0x000ea2000c1e1500 */
[-C--:B------:R-:W-:Y:S02]  /*1af0*/  IADD3 R208, P2, R239, R248.reuse, RZ ;  /* 0x000000f8efd07210 */ /* 0x080fe40007f5e0ff */
[-C--:B------:R-:W-:Y:S01]  /*1b00*/  LEA.HI.X.SX32 R193, R193, R249.reuse, 0x1, P3 ;  /* 0x000000f9c1c17211 */ /* 0x080fe200018f0eff */
[----:B------:R-:W-:Y:S01]  /*1b10*/  IMAD R229, R241, 0xae, RZ ;  /* 0x000000aef1e57824 */ /* 0x000fe200078e02ff */
[-C--:B------:R-:W-:Y:S01]  /*1b20*/  LEA.HI.X.SX32 R197, R197, R249.reuse, 0x1, P1 ;  /* 0x000000f9c5c57211 */ /* 0x080fe200008f0eff */
[----:B------:R-:W2:Y:S01]  /*1b30*/  LDG.E.U16 R62, [R62.64] ;  /* 0x000000043e3e7981 */ /* 0x000ea2000c1e1500 */
[----:B------:R-:W-:Y:S02]  /*1b40*/  LEA.HI.X.SX32 R167, R167, R249, 0x1, P5 ;  /* 0x000000f9a7a77211 */ /* 0x000fe400028f0eff */
[-C--:B------:R-:W-:Y:S01]  /*1b50*/  IADD3 R182, P0, R182, R248.reuse, RZ ;  /* 0x000000f8b6b67210 */ /* 0x080fe20007f1e0ff */
[----:B------:R-:W2:Y:S01]  /*1b60*/  LDG.E.U16 R68, [R68.64] ;  /* 0x0000000444447981 */ /* 0x000ea2000c1e1500 */
[----:B------:R-:W-:-:S02]  /*1b70*/  IADD3 R200, P6, R200, R248, RZ ;  /* 0x000000f8c8c87210 */ /* 0x000fc40007fde0ff */
[-C--:B------:R-:W-:Y:S01]  /*1b80*/  IADD3 R212, P3, R235, R248.reuse, RZ ;  /* 0x000000f8ebd47210 */ /* 0x080fe20007f7e0ff */
[----:B------:R-:W-:Y:S01]  /*1b90*/  IMAD R239, R241, 0xde, RZ ;  /* 0x000000def1ef7824 */ /* 0x000fe200078e02ff */
[CC--:B------:R-:W-:Y:S01]  /*1ba0*/  IADD3 R214, P1, R203.reuse, R248.reuse, RZ ;  /* 0x000000f8cbd67210 */ /* 0x0c0fe20007f3e0ff */
[----:B------:R-:W2:Y:S01]  /*1bb0*/  LDG.E.U16 R72, [R72.64] ;  /* 0x0000000448487981 */ /* 0x000ea2000c1e1500 */
[-C--:B------:R-:W-:Y:S02]  /*1bc0*/  IADD3 R172, P5, R172, R248.reuse, RZ ;  /* 0x000000f8acac7210 */ /* 0x080fe40007fbe0ff */
[-C--:B------:R-:W-:Y:S01]  /*1bd0*/  LEA.HI.X.SX32 R203, R203, R249.reuse, 0x1, P4 ;  /* 0x000000f9cbcb7211 */ /* 0x080fe200020f0eff */
[----:B------:R-:W2:Y:S01]  /*1be0*/  LDG.E.U16 R44, [R44.64] ;  /* 0x000000042c2c7981 */ /* 0x000ea2000c1e1500 */
[----:B------:R-:W-:Y:S01]  /*1bf0*/  IADD3 R222, P4, R223, R248, RZ ;  /* 0x000000f8dfde7210 */ /* 0x000fe20007f9e0ff */
[----:B------:R-:W-:Y:S01]  /*1c00*/  IMAD R223, R241, 0x37, RZ ;  /* 0x00000037f1df7824 */ /* 0x000fe200078e02ff */
[-C--:B------:R-:W-:Y:S01]  /*1c10*/  LEA.HI.X.SX32 R209, R209, R249.reuse, 0x1, P2 ;  /* 0x000000f9d1d17211 */ /* 0x080fe200010f0eff */
[----:B------:R-:W2:Y:S01]  /*1c20*/  LDG.E.U16 R60, [R60.64] ;  /* 0x000000043c3c7981 */ /* 0x000ea2000c1e1500 */
[----:B------:R-:W-:-:S02]  /*1c30*/  LEA.HI.X.SX32 R183, R183, R249, 0x1, P0 ;  /* 0x000000f9b7b77211 */ /* 0x000fc400000f0eff */
[-C--:B------:R-:W-:Y:S01]  /*1c40*/  LEA.HI.X.SX32 R201, R201, R249.reuse, 0x1, P6 ;  /* 0x000000f9c9c97211 */ /* 0x080fe200030f0eff */
[----:B------:R-:W-:Y:S01]  /*1c50*/  IMAD R235, R241, 0xce, RZ ;  /* 0x000000cef1eb7824 */ /* 0x000fe200078e02ff */
[-C--:B------:R-:W-:Y:S01]  /*1c60*/  LEA.HI.X.SX32 R215, R215, R249.reuse, 0x1, P1 ;  /* 0x000000f9d7d77211 */ /* 0x080fe200008f0eff */
[----:B------:R-:W2:Y:S01]  /*1c70*/  LDG.E.U16 R64, [R64.64] ;  /* 0x0000000440407981 */ /* 0x000ea2000c1e1500 */
[-C--:B------:R-:W-:Y:S01]  /*1c80*/  IADD3 R224, P2, R225, R248.reuse, RZ ;  /* 0x000000f8e1e07210 */ /* 0x080fe20007f5e0ff */
        /* <DEDUP_REMOVED lines=8> */
[----:B------:R-:W2:Y:S01]  /*1d10*/  LDG.E.U16 R76, [R76.64] ;  /* 0x000000044c4c7981 */ /* 0x000ea2000c1e1500 */
[-C--:B------:R-:W-:Y:S02]  /*1d20*/  IADD3 R230, P3, R217, R248.reuse, RZ ;  /* 0x000000f8d9e67210 */ /* 0x080fe40007f7e0ff */
        /* <DEDUP_REMOVED lines=8> */
[----:B------:R-:W-:Y:S02]  /*1db0*/  LEA.HI.X.SX32 R189, R189, R249, 0x1, P5 ;  /* 0x000000f9bdbd7211 */ /* 0x000fe400028f0eff */
[-C--:B------:R-:W-:Y:S01]  /*1dc0*/  IADD3 R216, P0, R233, R248.reuse, RZ ;  /* 0x000000f8e9d87210 */ /* 0x080fe20007f1e0ff */
[----:B------:R-:W-:Y:S01]  /*1dd0*/  IMAD R233, R241, 0xbe, RZ ;  /* 0x000000bef1e97824 */ /* 0x000fe200078e02ff */
[-C--:B------:R-:W-:Y:S01]  /*1de0*/  IADD3 R226, P1, R227, R248.reuse, RZ ;  /* 0x000000f8e3e27210 */ /* 0x080fe20007f3e0ff */
[C---:B------:R-:W-:Y:S01]  /*1df0*/  IMAD R227, R241.reuse, 0xee, RZ ;  /* 0x000000eef1e37824 */ /* 0x040fe200078e02ff */
[----:B------:R-:W-:Y:S01]  /*1e00*/  LEA R223, R241, -R241, 0x6 ;  /* 0x800000f1f1df7211 */ /* 0x000fe200078e30ff */
[----:B------:R-:W2:Y:S01]  /*1e10*/  LDG.E.U16 R94, [R94.64] ;  /* 0x000000045e5e7981 */ /* 0x000ea2000c1e1500 */
[----:B------:R-:W-:-:S02]  /*1e20*/  IADD3 R236, P6, R225, R248, RZ ;  /* 0x000000f8e1ec7210 */ /* 0x000fc40007fde0ff */
[-C--:B------:R-:W-:Y:S01]  /*1e30*/  IADD3 R210, P5, R237, R248.reuse, RZ ;  /* 0x000000f8edd27210 */ /* 0x080fe20007fbe0ff */
[----:B------:R-:W2:Y:S01]  /*1e40*/  LDG.E.U16 R96, [R96.64] ;  /* 0x0000000460607981 */ /* 0x000ea2000c1e1500 */
[-C--:B------:R-:W-:Y:S02]  /*1e50*/  LEA.HI.X.SX32 R237, R223, R249.reuse, 0x1, P6 ;  /* 0x000000f9dfed7211 */ /* 0x080fe400030f0eff */
[-C--:B------:R-:W-:Y:S01]  /*1e60*/  LEA.HI.X.SX32 R211, R211, R249.reuse, 0x1, P5 ;  /* 0x000000f9d3d37211 */ /* 0x080fe200028f0eff */
[----:B------:R-:W2:Y:S01]  /*1e70*/  LDG.E.U16 R80, [R80.64] ;  /* 0x0000000450507981 */ /* 0x000ea2000c1e1500 */
[-C--:B------:R-:W-:Y:S02]  /*1e80*/  LEA.HI.X.SX32 R217, R217, R249.reuse, 0x1, P0 ;  /* 0x000000f9d9d97211 */ /* 0x080fe400000f0eff */
[----:B------:R-:W-:Y:S01]  /*1e90*/  LEA.HI.X.SX32 R223, R225, R249, 0x1, P4 ;  /* 0x000000f9e1df7211 */ /* 0x000fe200020f0eff */
[----:B------:R-:W2:Y:S01]  /*1ea0*/  LDG.E.U16 R82, [R82.64] ;  /* 0x0000000452527981 */ /* 0x000ea2000c1e1500 */
[-C--:B------:R-:W-:Y:S01]  /*1eb0*/  IADD3 R228, P5, R229, R248.reuse, RZ ;  /* 0x000000f8e5e47210 */ /* 0x080fe20007fbe0ff */
[----:B------:R-:W-:Y:S01]  /*1ec0*/  IMAD R225, R241, 0x47, RZ ;  /* 0x00000047f1e17824 */ /* 0x000fe200078e02ff */
[-C--:B------:R-:W-:Y:S01]  /*1ed0*/  IADD3 R232, P3, R233, R248.reuse, RZ ;  /* 0x000000f8e9e87210 */ /* 0x080fe20007f7e0ff */
[----:B------:R-:W2:Y:S01]  /*1ee0*/  LDG.E.U16 R84, [R84.64] ;  /* 0x0000000454547981 */ /* 0x000ea2000c1e1500 */
[-C--:B------:R-:W-:Y:S01]  /*1ef0*/  IADD3 R234, P0, R235, R248.reuse, RZ ;  /* 0x000000f8ebea7210 */ /* 0x080fe20007f1e0ff */
[----:B------:R-:W-:Y:S01]  /*1f00*/  IMAD R229, R241, 0x57, RZ ;  /* 0x00000057f1e57824 */ /* 0x000fe200078e02ff */
[-C--:B------:R-:W-:Y:S01]  /*1f10*/  IADD3 R238, P6, R239, R248.reuse, RZ ;  /* 0x000000f8efee7210 */ /* 0x080fe20007fde0ff */
[----:B------:R-:W2:Y:S01]  /*1f20*/  LDG.E.U16 R86, [R86.64] ;  /* 0x0000000456567981 */ /* 0x000ea2000c1e1500 */
[----:B------:R-:W-:Y:S01]  /*1f30*/  IADD3 R240, P4, R227, R248, RZ ;  /* 0x000000f8e3f07210 */ /* 0x000fe20007f9e0ff */
[----:B------:R-:W-:-:S02]  /*1f40*/  IMAD R227, R241, 0x4f, RZ ;  /* 0x0000004ff1e37824 */ /* 0x000fc400078e02ff */
[----:B------:R-:W2:Y:S01]  /*1f50*/  LDG.E.U16 R98, [R98.64] ;  /* 0x0000000462627981 */ /* 0x000ea2000c1e1500 */
[----:B------:R-:W-:-:S03]  /*1f60*/  IMAD R233, R241, 0x5f, RZ ;  /* 0x0000005ff1e97824 */ /* 0x000fc600078e02ff */
[----:B------:R-:W2:Y:S01]  /*1f70*/  LDG.E.U16 R100, [R100.64] ;  /* 0x0000000464647981 */ /* 0x000ea2000c1e1500 */
[----:B------:R-:W-:-:S03]  /*1f80*/  IMAD R235, R241, 0x67, RZ ;  /* 0x00000067f1eb7824 */ /* 0x000fc600078e02ff */
[----:B------:R-:W4:Y:S01]  /*1f90*/  LDG.E.U16 R102, [R102.64] ;  /* 0x0000000466667981 */ /* 0x000f22000c1e1500 */
[----:B------:R-:W-:-:S03]  /*1fa0*/  IMAD R239, R241, 0x6f, RZ ;  /* 0x0000006ff1ef7824 */ /* 0x000fc600078e02ff */
[----:B------:R-:W4:Y:S01]  /*1fb0*/  LDG.E.U16 R104, [R104.64] ;  /* 0x0000000468687981 */ /* 0x000f22000c1e1500 */
[----:B------:R-:W-:-:S03]  /*1fc0*/  IMAD R241, R241, 0x77, RZ ;  /* 0x00000077f1f17824 */ /* 0x000fc600078e02ff */
[----:B------:R-:W4:Y:S04]  /*1fd0*/  LDG.E.U16 R114, [R114.64] ;  /* 0x0000000472727981 */ /* 0x000f28000c1e1500 */
[----:B------:R-:W4:Y:S04]  /*1fe0*/  LDG.E.U16 R116, [R116.64] ;  /* 0x0000000474747981 */ /* 0x000f28000c1e1500 */
[----:B------:R-:W4:Y:S04]  /*1ff0*/  LDG.E.U16 R118, [R118.64] ;  /* 0x0000000476767981 */ /* 0x000f28000c1e1500 */
[----:B------:R-:W4:Y:S04]  /*2000*/  LDG.E.U16 R120, [R120.64] ;  /* 0x0000000478787981 */ /* 0x000f28000c1e1500 */
[----:B------:R-:W4:Y:S04]  /*2010*/  LDG.E.U16 R122, [R122.64] ;  /* 0x000000047a7a7981 */ /* 0x000f28000c1e1500 */
[----:B------:R-:W4:Y:S04]  /*2020*/  LDG.E.U16 R124, [R124.64] ;  /* 0x000000047c7c7981 */ /* 0x000f28000c1e1500 */
[----:B------:R-:W4:Y:S04]  /*2030*/  LDG.E.U16 R126, [R126.64] ;  /* 0x000000047e7e7981 */ /* 0x000f28000c1e1500 */
[----:B------:R-:W4:Y:S04]  /*2040*/  LDG.E.U16 R128, [R128.64] ;  /* 0x0000000480807981 */ /* 0x000f28000c1e1500 */
[----:B------:R-:W4:Y:S01]  /*2050*/  LDG.E.U16 R106, [R106.64] ;  /* 0x000000046a6a7981 */ /* 0x000f22000c1e1500 */
[----:B------:R-:W-:-:S03]  /*2060*/  LEA.HI.X.SX32 R225, R225, R249, 0x1, P2 ;  /* 0x000000f9e1e17211 */ /* 0x000fc600010f0eff */
        /* <DEDUP_REMOVED lines=68> */
[----:B0-----:R-:W-:-:S05]  /*24b0*/  SHF.L.U32 R11, R206, 0x1, RZ ;  /* 0x00000001ce0b7819 */ /* 0x001fca00000006ff */
[----:B---3--:R0:W-:Y:S04]  /*24c0*/  STS.U16 [R11+0x1000], R3 ;  /* 0x001000030b007388 */ /* 0x0081e80000000400 */
[----:B--2---:R-:W-:Y:S01]  /*24d0*/  STS.U16 [R11], R4 ;  /* 0x000000040b007388 */ /* 0x004fe20000000400 */
[----:B0-----:R-:W-:-:S03]  /*24e0*/  LOP3.LUT R3, R11, 0x10, RZ, 0x3c, !PT ;  /* 0x000000100b037812 */ /* 0x001fc600078e3cff */
[----:B-----5:R-:W-:Y:S04]  /*24f0*/  STS.U16 [R11+0x2000], R245 ;  /* 0x002000f50b007388 */ /* 0x020fe80000000400 */
[----:B------:R-:W-:Y:S04]  /*2500*/  STS.U16 [R11+0x4000], R244 ;  /* 0x004000f40b007388 */ /* 0x000fe80000000400 */
[----:B------:R-:W-:Y:S04]  /*2510*/  STS.U16 [R11+0x8000], R243 ;  /* 0x008000f30b007388 */ /* 0x000fe80000000400 */
[----:B------:R-:W-:Y:S04]  /*2520*/  STS.U16 [R11+0x9000], R242 ;  /* 0x009000f20b007388 */ /* 0x000fe80000000400 */
[----:B------:R-:W-:Y:S04]  /*2530*/  STS.U16 [R11+0x5000], R207 ;  /* 0x005000cf0b007388 */ /* 0x000fe80000000400 */
[----:B------:R-:W-:Y:S04]  /*2540*/  STS.U16 [R11+0xa000], R204 ;  /* 0x00a000cc0b007388 */ /* 0x000fe80000000400 */
[----:B------:R0:W-:Y:S04]  /*2550*/  STS.U16 [R11+0xb000], R9 ;  /* 0x00b000090b007388 */ /* 0x0001e80000000400 */
[----:B------:R-:W-:Y:S04]  /*2560*/  STS.U16 [R11+0x3000], R8 ;  /* 0x003000080b007388 */ /* 0x000fe80000000400 */
[----:B------:R-:W-:Y:S01]  /*2570*/  STS.U16 [R11+0x6000], R16 ;  /* 0x006000100b007388 */ /* 0x000fe20000000400 */
[----:B0-----:R-:W-:-:S03]  /*2580*/  LOP3.LUT R9, R11, 0x20, RZ, 0x3c, !PT ;  /* 0x000000200b097812 */ /* 0x001fc600078e3cff */
[----:B------:R-:W-:Y:S04]  /*2590*/  STS.U16 [R11+0xc000], R10 ;  /* 0x00c0000a0b007388 */ /* 0x000fe80000000400 */
        /* <DEDUP_REMOVED lines=19> */
[----:B------:R0:W-:Y:S04]  /*26d0*/  STS.U16 [R3+0xf200], R38 ;  /* 0x00f2002603007388 */ /* 0x0001e80000000400 */
[----:B----4-:R1:W-:Y:S01]  /*26e0*/  STS.U16 [R9+0x1400], R7 ;  /* 0x0014000709007388 */ /* 0x0103e20000000400 */
[----:B0-----:R-:W-:-:S03]  /*26f0*/  LOP3.LUT R3, R11, 0x30, RZ, 0x3c, !PT ;  /* 0x000000300b037812 */ /* 0x001fc600078e3cff */
[----:B------:R-:W-:Y:S01]  /*2700*/  STS.U16 [R9+0x2400], R62 ;  /* 0x0024003e09007388 */ /* 0x000fe20000000400 */
[----:B-1----:R-:W-:-:S03]  /*2710*/  LOP3.LUT R7, R11, 0x40, RZ, 0x3c, !PT ;  /* 0x000000400b077812 */ /* 0x002fc600078e3cff */
        /* <DEDUP_REMOVED lines=47> */
[----:B------:R0:W-:Y:S01]  /*2a10*/  STS.U16 [R3+0xa00], R5 ;  /* 0x000a000503007388 */ /* 0x0001e20000000400 */
[----:B------:R-:W-:-:S03]  /*2a20*/  MOV R13, 0x1 ;  /* 0x00000001000d7802 */ /* 0x000fc60000000f00 */
[----:B------:R-:W-:Y:S01]  /*2a30*/  STS.U16 [R3+0x1a00], R66 ;  /* 0x001a004203007388 */ /* 0x000fe20000000400 */
[C---:B0-----:R-:W-:Y:S02]  /*2a40*/  LOP3.LUT R5, R11.reuse, 0x60, RZ, 0x3c, !PT ;  /* 0x000000600b057812 */ /* 0x041fe400078e3cff */
[----:B------:R-:W-:Y:S01]  /*2a50*/  LOP3.LUT R11, R11, 0x70, RZ, 0x3c, !PT ;  /* 0x000000700b0b7812 */ /* 0x000fe200078e3cff */
        /* <DEDUP_REMOVED lines=43> */
[----:B------:R-:W-:Y:S01]  /*2d10*/  STS.U16 [R11+0xee00], R240 ;  /* 0x00ee00f00b007388 */ /* 0x000fe20000000400 */
[----:B------:R-:W-:Y:S01]  /*2d20*/  ISETP.LE.AND P0, PT, R13, c[0x0][0x1d0], PT ;  /* 0x000074000d007a0c */ /* 0x000fe20003f03270 */
[----:B------:R-:W-:Y:S01]  /*2d30*/  CS2R R144, SRZ ;  /* 0x0000000000907805 */ /* 0x000fe2000001ff00 */
[----:B------:R-:W-:Y:S01]  /*2d40*/  MOV R18, 0x3f800000 ;  /* 0x3f80000000127802 */ /* 0x000fe20000000f00 */
[----:B------:R-:W-:Y:S01]  /*2d50*/  STS.U16 [R11+0xe00], R166 ;  /* 0x000e00a60b007388 */ /* 0x000fe20000000400 */
[----:B0-----:R-:W-:Y:S01]  /*2d60*/  MOV R192, 0xff800000 ;  /* 0xff80000000c07802 */ /* 0x001fe20000000f00 */
[----:B-1----:R-:W-:Y:S01]  /*2d70*/  CS2R R146, SRZ ;  /* 0x0000000000927805 */ /* 0x002fe2000001ff00 */
[----:B--2---:R-:W-:Y:S01]  /*2d80*/  MOV R200, 0xff800000 ;  /* 0xff80000000c87802 */ /* 0x004fe20000000f00 */
[----:B------:R0:W-:Y:S01]  /*2d90*/  STS.U16 [R11+0xfe00], R184 ;  /* 0x00fe00b80b007388 */ /* 0x0001e20000000400 */
[----:B------:R-:W-:Y:S01]  /*2da0*/  MOV R197, 0xff800000 ;  /* 0xff80000000c57802 */ /* 0x000fe20000000f00 */
[----:B------:R-:W-:Y:S01]  /*2db0*/  CS2R R60, SRZ ;  /* 0x00000000003c7805 */ /* 0x000fe2000001ff00 */
[----:B------:R-:W-:Y:S01]  /*2dc0*/  MOV R17, 0x3f800000 ;  /* 0x3f80000000117802 */ /* 0x000fe20000000f00 */
[----:B------:R-:W-:Y:S01]  /*2dd0*/  CS2R R62, SRZ ;  /* 0x00000000003e7805 */ /* 0x000fe2000001ff00 */
[----:B------:R-:W-:Y:S01]  /*2de0*/  MOV R16, 0x3f800000 ;  /* 0x3f80000000107802 */ /* 0x000fe20000000f00 */
[----:B------:R-:W-:Y:S01]  /*2df0*/  CS2R R32, SRZ ;  /* 0x0000000000207805 */ /* 0x000fe2000001ff00 */
[----:B------:R-:W-:Y:S01]  /*2e00*/  MOV R15, 0x3f800000 ;  /* 0x3f800000000f7802 */ /* 0x000fe20000000f00 */
[----:B------:R-:W-:Y:S01]  /*2e10*/  CS2R R34, SRZ ;  /* 0x0000000000227805 */ /* 0x000fe2000001ff00 */
[----:B------:R-:W-:Y:S01]  /*2e20*/  CS2R R20, SRZ ;  /* 0x0000000000147805 */ /* 0x000fe2000001ff00 */
[----:B0-----:R-:W-:Y:S01]  /*2e30*/  MOV R184, 0xff800000 ;  /* 0xff80000000b87802 */ /* 0x001fe20000000f00 */
[----:B------:R-:W-:Y:S01]  /*2e40*/  CS2R R22, SRZ ;  /* 0x0000000000167805 */ /* 0x000fe2000001ff00 */
        /* <DEDUP_REMOVED lines=56> */
[----:B------:R-:W-:-:S02]  /*31d0*/  SHF.L.U32 R204, R0, 0x1, RZ ;  /* 0x0000000100cc7819 */ /* 0x000fc400000006ff */
[----:B------:R-:W-:Y:S01]  /*31e0*/  SHF.L.U32 R19, R0, 0x5, RZ ;  /* 0x0000000500137819 */ /* 0x000fe200000006ff */
[----:B------:R-:W-:Y:S05]  /*31f0*/  @!P0 BRA `(.L_x_0) ;  /* 0x0000266000008947 */ /* 0x000fea0003800000 */
[----:B------:R-:W-:Y:S01]  /*3200*/  LOP3.LUT R5, R0, 0x7f, RZ, 0xc0, !PT ;  /* 0x0000007f00057812 */ /* 0x000fe200078ec0ff */
[----:B------:R-:W-:Y:S01]  /*3210*/  IMAD R4, R2, c[0x0][0x1b0], RZ ;  /* 0x00006c0002047a24 */ /* 0x000fe200078e02ff */
[----:B------:R-:W-:Y:S01]  /*3220*/  LOP3.LUT P0, RZ, R0, 0x80, RZ, 0xc0, !PT ;  /* 0x0000008000ff7812 */ /* 0x000fe2000780c0ff */
[----:B------:R-:W-:Y:S01]  /*3230*/  CS2R R144, SRZ ;  /* 0x0000000000907805 */ /* 0x000fe2000001ff00 */
[----:B------:R-:W-:Y:S01]  /*3240*/  SHF.L.U32 R6, R5, 0x1, RZ ;  /* 0x0000000105067819 */ /* 0x000fe200000006ff */
[----:B------:R-:W-:Y:S01]  /*3250*/  CS2R R146, SRZ ;  /* 0x0000000000927805 */ /* 0x000fe2000001ff00 */
[----:B------:R-:W-:Y:S01]  /*3260*/  SEL R3, RZ, 0x110, !P0 ;  /* 0x00000110ff037807 */ /* 0x000fe20004000000 */
[----:B------:R-:W-:Y:S01]  /*3270*/  CS2R R60, SRZ ;  /* 0x00000000003c7805 */ /* 0x000fe2000001ff00 */
[----:B------:R-:W-:Y:S01]  /*3280*/  LOP3.LUT R7, R204, 0x10, RZ, 0xc0, !PT ;  /* 0x00000010cc077812 */ /* 0x000fe200078ec0ff */
[----:B------:R-:W-:Y:S01]  /*3290*/  CS2R R62, SRZ ;  /* 0x00000000003e7805 */ /* 0x000fe2000001ff00 */
[----:B------:R-:W-:Y:S01]  /*32a0*/  LOP3.LUT R44, R0, 0x7, RZ, 0xc0, !PT ;  /* 0x00000007002c7812 */ /* 0x000fe200078ec0ff */
[----:B------:R-:W-:Y:S01]  /*32b0*/  CS2R R32, SRZ ;  /* 0x0000000000207805 */ /* 0x000fe2000001ff00 */
[----:B------:R-:W-:Y:S01]  /*32c0*/  LOP3.LUT R6, R3, R6, RZ, 0x3c, !PT ;  /* 0x0000000603067212 */ /* 0x000fe200078e3cff */
[----:B------:R-:W-:Y:S01]  /*32d0*/  IMAD R3, R2, c[0x0][0x1a0], RZ ;  /* 0x0000680002037a24 */ /* 0x000fe200078e02ff */
[----:B------:R-:W-:Y:S01]  /*32e0*/  LOP3.LUT R8, R0, 0xf, RZ, 0xc0, !PT ;  /* 0x0000000f00087812 */ /* 0x000fe200078ec0ff */
[----:B------:R-:W-:Y:S01]  /*32f0*/  IMAD R9, R44, 0x210, RZ ;  /* 0x000002102c097824 */ /* 0x000fe200078e02ff */
[--C-:B------:R-:W-:Y:S01]  /*3300*/  LOP3.LUT R10, R7, 0xe0, R0.reuse, 0xf8, !PT ;  /* 0x000000e0070a7812 */ /* 0x100fe200078ef800 */
[----:B------:R-:W-:Y:S01]  /*3310*/  IMAD R7, R5, c[0x0][0x1a8], RZ ;  /* 0x00006a0005077a24 */ /* 0x000fe200078e02ff */
[----:B------:R-:W-:Y:S01]  /*3320*/  SHF.L.U32 R5, R3, 0x1, RZ ;  /* 0x0000000103057819 */ /* 0x000fe200000006ff */
[----:B------:R-:W-:Y:S01]  /*3330*/  IMAD R11, R8, c[0x0][0x1b4], RZ ;  /* 0x00006d00080b7a24 */ /* 0x000fe200078e02ff */
[----:B------:R-:W-:Y:S01]  /*3340*/  LOP3.LUT R13, R9, R10, RZ, 0x3c, !PT ;  /* 0x0000000a090d7212 */ /* 0x000fe200078e3cff */
[----:B------:R-:W-:Y:S01]  /*3350*/  IMAD.HI R3, R3, 0x2, RZ ;  /* 0x0000000203037827 */ /* 0x000fe200078e02ff */
[C---:B------:R-:W-:Y:S01]  /*3360*/  SHF.L.U32 R8, R7.reuse, 0x1, RZ ;  /* 0x0000000107087819 */ /* 0x040fe200000006ff */
[----:B------:R-:W-:Y:S01]  /*3370*/  CS2R R34, SRZ ;  /* 0x0000000000227805 */ /* 0x000fe2000001ff00 */
[----:B------:R-:W-:Y:S01]  /*3380*/  SHF.L.U32 R9, R4, 0x1, RZ ;  /* 0x0000000104097819 */ /* 0x000fe200000006ff */
[----:B------:R-:W-:Y:S01]  /*3390*/  IMAD.HI R10, R7, 0x2, RZ ;  /* 0x00000002070a7827 */ /* 0x000fe200078e02ff */
[----:B------:R-:W-:Y:S01]  /*33a0*/  IADD3 R236, P0, P1, R8, c[0x0][0x168], R5 ;  /* 0x00005a0008ec7a10 */ /* 0x000fe2000791e005 */
[----:B------:R-:W-:Y:S01]  /*33b0*/  CS2R R24, SRZ ;  /* 0x0000000000187805 */ /* 0x000fe2000001ff00 */
[--C-:B------:R-:W-:Y:S01]  /*33c0*/  SHF.R.U32.HI R5, RZ, 0x7, R0.reuse ;  /* 0x00000007ff057819 */ /* 0x100fe20000011600 */
[C---:B------:R-:W-:Y:S01]  /*33d0*/  IMAD.HI R8, R11.reuse, 0x2, RZ ;  /* 0x000000020b087827 */ /* 0x040fe200078e02ff */
[--C-:B------:R-:W-:Y:S01]  /*33e0*/  SHF.R.S32.HI R7, RZ, 0x2, R0.reuse ;  /* 0x00000002ff077819 */ /* 0x100fe20000011400 */
[----:B------:R-:W-:Y:S01]  /*33f0*/  CS2R R26, SRZ ;  /* 0x00000000001a7805 */ /* 0x000fe2000001ff00 */
[----:B------:R-:W-:Y:S01]  /*3400*/  SHF.L.U32 R12, R11, 0x1, RZ ;  /* 0x000000010b0c7819 */ /* 0x000fe200000006ff */
[----:B------:R-:W-:Y:S01]  /*3410*/  CS2R R28, SRZ ;  /* 0x00000000001c7805 */ /* 0x000fe2000001ff00 */
[----:B------:R-:W-:Y:S01]  /*3420*/  IADD3.X R18, R10, c[0x0][0x16c], R3, P0, P1 ;  /* 0x00005b000a127a10 */ /* 0x000fe200007e2403 */
[----:B------:R-:W-:Y:S01]  /*3430*/  CS2R R30, SRZ ;  /* 0x00000000001e7805 */ /* 0x000fe2000001ff00 */
[----:B------:R-:W-:Y:S01]  /*3440*/  SGXT.U32 R3, R5, 0x1 ;  /* 0x000000010503781a */ /* 0x000fe20000000000 */
[----:B------:R-:W-:Y:S01]  /*3450*/  IMAD.HI R5, R4, 0x2, RZ ;  /* 0x0000000204057827 */ /* 0x000fe200078e02ff */
[----:B------:R-:W-:Y:S01]  /*3460*/  SGXT R7, R7, 0x1 ;  /* 0x000000010707781a */ /* 0x000fe20000000200 */
[----:B------:R-:W-:Y:S01]  /*3470*/  CS2R R36, SRZ ;  /* 0x0000000000247805 */ /* 0x000fe2000001ff00 */
[----:B------:R-:W-:Y:S01]  /*3480*/  IADD3 R220, P2, P3, R12, c[0x0][0x170], R9 ;  /* 0x00005c000cdc7a10 */ /* 0x000fe20007b5e009 */
[----:B------:R-:W-:Y:S01]  /*3490*/  IMAD R4, R3, c[0x0][0x1a4], RZ ;  /* 0x0000690003047a24 */ /* 0x000fe200078e02ff */
[----:B------:R-:W-:Y:S01]  /*34a0*/  SHF.R.U32.HI R9, RZ, 0x4, R0 ;  /* 0x00000004ff097819 */ /* 0x000fe20000011600 */
[----:B------:R-:W-:Y:S01]  /*34b0*/  CS2R R38, SRZ ;  /* 0x0000000000267805 */ /* 0x000fe2000001ff00 */
[----:B------:R-:W-:Y:S01]  /*34c0*/  LOP3.LUT R10, R7, 0x90, RZ, 0xc0, !PT ;  /* 0x00000090070a7812 */ /* 0x000fe200078ec0ff */
[----:B------:R-:W-:Y:S01]  /*34d0*/  CS2R R40, SRZ ;  /* 0x0000000000287805 */ /* 0x000fe2000001ff00 */
[----:B------:R-:W-:Y:S01]  /*34e0*/  MOV R20, c[0x0][0x1a4] ;  /* 0x0000690000147a02 */ /* 0x000fe20000000f00 */
[----:B------:R-:W-:Y:S01]  /*34f0*/  CS2R R42, SRZ ;  /* 0x00000000002a7805 */ /* 0x000fe2000001ff00 */
[----:B------:R-:W-:Y:S01]  /*3500*/  SGXT.U32 R3, R9, 0x4 ;  /* 0x000000040903781a */ /* 0x000fe20000000000 */
[----:B------:R-:W-:Y:S01]  /*3510*/  CS2R R168, SRZ ;  /* 0x0000000000a87805 */ /* 0x000fe2000001ff00 */
[----:B------:R-:W-:Y:S01]  /*3520*/  IADD3.X R16, R8, c[0x0][0x174], R5, P2, P3 ;  /* 0x00005d0008107a10 */ /* 0x000fe200017e6405 */
[----:B------:R-:W-:Y:S01]  /*3530*/  CS2R R170, SRZ ;  /* 0x0000000000aa7805 */ /* 0x000fe2000001ff00 */
[----:B------:R-:W-:Y:S01]  /*3540*/  LOP3.LUT R7, R10, 0x60, R19, 0xf8, !PT ;  /* 0x000000600a077812 */ /* 0x000fe200078ef813 */
[----:B------:R-:W-:Y:S01]  /*3550*/  IMAD R11, R3, c[0x0][0x1b8], RZ ;  /* 0x00006e00030b7a24 */ /* 0x000fe200078e02ff */
[----:B------:R-:W-:Y:S01]  /*3560*/  LEA R5, R20, R4, 0x1 ;  /* 0x0000000414057211 */ /* 0x000fe200078e08ff */
[----:B------:R-:W-:Y:S01]  /*3570*/  CS2R R56, SRZ ;  /* 0x0000000000387805 */ /* 0x000fe2000001ff00 */
[----:B------:R-:W-:Y:S01]  /*3580*/  LOP3.LUT R8, R0, 0x10, RZ, 0xc0, !PT ;  /* 0x0000001000087812 */ /* 0x000fe200078ec0ff */
[----:B------:R-:W-:Y:S01]  /*3590*/  CS2R R58, SRZ ;  /* 0x00000000003a7805 */ /* 0x000fe2000001ff00 */
[----:B------:R-:W-:Y:S01]  /*35a0*/  LOP3.LUT R9, R7, 0x10, R204, 0x78, !PT ;  /* 0x0000001007097812 */ /* 0x000fe200078e78cc */
[----:B------:R-:W-:Y:S01]  /*35b0*/  CS2R R52, SRZ ;  /* 0x0000000000347805 */ /* 0x000fe2000001ff00 */
[----:B------:R-:W-:Y:S01]  /*35c0*/  LEA R3, R20, R5, 0x1 ;  /* 0x0000000514037211 */ /* 0x000fe200078e08ff */
[----:B------:R-:W-:Y:S01]  /*35d0*/  CS2R R54, SRZ ;  /* 0x0000000000367805 */ /* 0x000fe2000001ff00 */
[C---:B------:R-:W-:Y:S01]  /*35e0*/  LEA R7, R8.reuse, R13, 0x8 ;  /* 0x0000000d08077211 */ /* 0x040fe200078e40ff */
[----:B------:R-:W-:Y:S01]  /*35f0*/  CS2R R148, SRZ ;  /* 0x0000000000947805 */ /* 0x000fe2000001ff00 */
[----:B------:R-:W-:Y:S01]  /*3600*/  LEA R8, R8, R9, 0x4 ;  /* 0x0000000908087211 */ /* 0x000fe200078e20ff */
[----:B------:R-:W-:Y:S01]  /*3610*/  CS2R R150, SRZ ;  /* 0x0000000000967805 */ /* 0x000fe2000001ff00 */
[----:B------:R-:W-:Y:S01]  /*3620*/  LEA R9, R20, R3, 0x1 ;  /* 0x0000000314097211 */ /* 0x000fe200078e08ff */
[----:B------:R-:W-:Y:S01]  /*3630*/  CS2R R72, SRZ ;  /* 0x0000000000487805 */ /* 0x000fe2000001ff00 */
[-C--:B------:R-:W-:Y:S01]  /*3640*/  LEA R250, P1, R4, R236.reuse, 0x1 ;  /* 0x000000ec04fa7211 */ /* 0x080fe200078208ff */
[----:B------:R-:W-:Y:S01]  /*3650*/  CS2R R74, SRZ ;  /* 0x00000000004a7805 */ /* 0x000fe2000001ff00 */
[----:B------:R-:W-:Y:S01]  /*3660*/  LEA R10, R20, R9, 0x1 ;  /* 0x00000009140a7211 */ /* 0x000fe200078e08ff */
[----:B------:R-:W-:Y:S01]  /*3670*/  CS2R R76, SRZ ;  /* 0x00000000004c7805 */ /* 0x000fe2000001ff00 */
[----:B------:R-:W-:Y:S01]  /*3680*/  MOV R22, c[0x0][0x1b8] ;  /* 0x00006e0000167a02 */ /* 0x000fe20000000f00 */
[----:B------:R-:W-:Y:S01]  /*3690*/  CS2R R78, SRZ ;  /* 0x00000000004e7805 */ /* 0x000fe2000001ff00 */
[C---:B------:R-:W-:Y:S01]  /*36a0*/  LEA R248, P2, R5.reuse, R236, 0x1 ;  /* 0x000000ec05f87211 */ /* 0x040fe200078408ff */
[----:B------:R-:W-:Y:S01]  /*36b0*/  CS2R R68, SRZ ;  /* 0x0000000000447805 */ /* 0x000fe2000001ff00 */
[----:B------:R-:W-:Y:S01]  /*36c0*/  LEA.HI.X.SX32 R251, R4, R18, 0x1, P1 ;  /* 0x0000001204fb7211 */ /* 0x000fe200008f0eff */
[----:B------:R-:W-:Y:S01]  /*36d0*/  CS2R R70, SRZ ;  /* 0x0000000000467805 */ /* 0x000fe2000001ff00 */
[----:B------:R-:W-:Y:S01]  /*36e0*/  LEA R4, R20, R10, 0x1 ;  /* 0x0000000a14047211 */ /* 0x000fe200078e08ff */
[----:B------:R-:W-:Y:S01]  /*36f0*/  CS2R R64, SRZ ;  /* 0x0000000000407805 */ /* 0x000fe2000001ff00 */
[----:B------:R-:W-:Y:S01]  /*3700*/  LEA R12, R22, R11, 0x4 ;  /* 0x0000000b160c7211 */ /* 0x000fe200078e20ff */
[----:B------:R-:W-:Y:S01]  /*3710*/  CS2R R66, SRZ ;  /* 0x0000000000427805 */ /* 0x000fe2000001ff00 */
[----:B------:R-:W-:Y:S01]  /*3720*/  LEA.HI.X.SX32 R249, R5, R18, 0x1, P2 ;  /* 0x0000001205f97211 */ /* 0x000fe200010f0eff */
[----:B------:R-:W-:Y:S01]  /*3730*/  CS2R R164, SRZ ;  /* 0x0000000000a47805 */ /* 0x000fe2000001ff00 */
[----:B------:R-:W-:Y:S01]  /*3740*/  LEA R246, P1, R3, R236, 0x1 ;  /* 0x000000ec03f67211 */ /* 0x000fe200078208ff */
[----:B------:R-:W-:Y:S01]  /*3750*/  CS2R R166, SRZ ;  /* 0x0000000000a67805 */ /* 0x000fe2000001ff00 */
[----:B------:R-:W-:Y:S01]  /*3760*/  LEA R5, R20, R4, 0x1 ;  /* 0x0000000414057211 */ /* 0x000fe200078e08ff */
[----:B------:R-:W-:Y:S01]  /*3770*/  CS2R R80, SRZ ;  /* 0x0000000000507805 */ /* 0x000fe2000001ff00 */
[----:B------:R-:W-:Y:S01]  /*3780*/  LEA R13, R22, R12, 0x4 ;  /* 0x0000000c160d7211 */ /* 0x000fe200078e20ff */
[----:B------:R-:W-:Y:S01]  /*3790*/  CS2R R82, SRZ ;  /* 0x0000000000527805 */ /* 0x000fe2000001ff00 */
[----:B------:R-:W-:Y:S01]  /*37a0*/  LEA R244, P2, R9, R236, 0x1 ;  /* 0x000000ec09f47211 */ /* 0x000fe200078408ff */
[----:B------:R-:W-:Y:S01]  /*37b0*/  CS2R R84, SRZ ;  /* 0x0000000000547805 */ /* 0x000fe2000001ff00 */
[-C--:B------:R-:W-:Y:S01]  /*37c0*/  LEA.HI.X.SX32 R247, R3, R18.reuse, 0x1, P1 ;  /* 0x0000001203f77211 */ /* 0x080fe200008f0eff */
[----:B------:R-:W-:Y:S01]  /*37d0*/  CS2R R86, SRZ ;  /* 0x0000000000567805 */ /* 0x000fe2000001ff00 */
[----:B------:R-:W-:Y:S01]  /*37e0*/  LEA R3, R20, R5, 0x1 ;  /* 0x0000000514037211 */ /* 0x000fe200078e08ff */
[----:B------:R-:W-:Y:S01]  /*37f0*/  CS2R R88, SRZ ;  /* 0x0000000000587805 */ /* 0x000fe2000001ff00 */
[----:B------:R-:W-:Y:S01]  /*3800*/  LEA R14, R22, R13, 0x4 ;  /* 0x0000000d160e7211 */ /* 0x000fe200078e20ff */
[----:B------:R-:W-:Y:S01]  /*3810*/  CS2R R20, SRZ ;  /* 0x0000000000147805 */ /* 0x000fe2000001ff00 */
[----:B------:R-:W-:Y:S01]  /*3820*/  LEA.HI.X.SX32 R245, R9, R18, 0x1, P2 ;  /* 0x0000001209f57211 */ /* 0x000fe200010f0eff */
[----:B------:R-:W-:Y:S01]  /*3830*/  CS2R R90, SRZ ;  /* 0x00000000005a7805 */ /* 0x000fe2000001ff00 */
[-C--:B------:R-:W-:Y:S01]  /*3840*/  LEA R242, P1, R10, R236.reuse, 0x1 ;  /* 0x000000ec0af27211 */ /* 0x080fe200078208ff */
[----:B------:R-:W-:Y:S01]  /*3850*/  CS2R R92, SRZ ;  /* 0x00000000005c7805 */ /* 0x000fe2000001ff00 */
[-C--:B------:R-:W-:Y:S01]  /*3860*/  LEA R240, P2, R4, R236.reuse, 0x1 ;  /* 0x000000ec04f07211 */ /* 0x080fe200078408ff */
[----:B------:R-:W-:Y:S01]  /*3870*/  CS2R R94, SRZ ;  /* 0x00000000005e7805 */ /* 0x000fe2000001ff00 */
[-C--:B------:R-:W-:Y:S01]  /*3880*/  LEA R238, P3, R5, R236.reuse, 0x1 ;  /* 0x000000ec05ee7211 */ /* 0x080fe200078608ff */
[----:B------:R-:W-:Y:S01]  /*3890*/  CS2R R96, SRZ ;  /* 0x0000000000607805 */ /* 0x000fe2000001ff00 */
[C---:B------:R-:W-:Y:S01]  /*38a0*/  LEA R236, P4, R3.reuse, R236, 0x1 ;  /* 0x000000ec03ec7211 */ /* 0x040fe200078808ff */
[----:B------:R-:W-:Y:S01]  /*38b0*/  CS2R R98, SRZ ;  /* 0x0000000000627805 */ /* 0x000fe2000001ff00 */
[C---:B------:R-:W-:Y:S01]  /*38c0*/  LEA R15, R22.reuse, R14, 0x4 ;  /* 0x0000000e160f7211 */ /* 0x040fe200078e20ff */
[----:B------:R-:W-:Y:S01]  /*38d0*/  CS2R R100, SRZ ;  /* 0x0000000000647805 */ /* 0x000fe2000001ff00 */
[-C--:B------:R-:W-:Y:S01]  /*38e0*/  LEA.HI.X.SX32 R237, R3, R18.reuse, 0x1, P4 ;  /* 0x0000001203ed7211 */ /* 0x080fe200020f0eff */
        /* <DEDUP_REMOVED lines=9> */
[----:B------:R-:W-:Y:S01]  /*3980*/  LEA.HI.X.SX32 R229, R14, R16, 0x1, P2 ;  /* 0x000000100ee57211 */ /* 0x000fe200010f0eff */
[----:B------:R-:W-:Y:S01]  /*3990*/  CS2R R112, SRZ ;  /* 0x0000000000707805 */ /* 0x000fe2000001ff00 */
[-C--:B------:R-:W-:Y:S01]  /*39a0*/  LEA R222, P2, R4, R220.reuse, 0x1 ;  /* 0x000000dc04de7211 */ /* 0x080fe200078408ff */
[----:B------:R-:W-:Y:S01]  /*39b0*/  CS2R R114, SRZ ;  /* 0x0000000000727805 */ /* 0x000fe2000001ff00 */
[----:B------:R-:W-:Y:S01]  /*39c0*/  LEA R234, P0, R11, R220, 0x1 ;  /* 0x000000dc0bea7211 */ /* 0x000fe200078008ff */
[----:B------:R-:W-:Y:S01]  /*39d0*/  CS2R R116, SRZ ;  /* 0x0000000000747805 */ /* 0x000fe2000001ff00 */
[----:B------:R-:W-:Y:S01]  /*39e0*/  LEA.HI.X.SX32 R239, R5, R18, 0x1, P3 ;  /* 0x0000001205ef7211 */ /* 0x000fe200018f0eff */
[----:B------:R-:W-:Y:S01]  /*39f0*/  CS2R R118, SRZ ;  /* 0x0000000000767805 */ /* 0x000fe2000001ff00 */
[----:B------:R-:W-:Y:S01]  /*3a00*/  LEA R5, R22, R4, 0x4 ;  /* 0x0000000416057211 */ /* 0x000fe200078e20ff */
[----:B------:R-:W-:Y:S01]  /*3a10*/  CS2R R120, SRZ ;  /* 0x0000000000787805 */ /* 0x000fe2000001ff00 */
[----:B------:R-:W-:Y:S01]  /*3a20*/  LEA.HI.X.SX32 R223, R4, R16, 0x1, P2 ;  /* 0x0000001004df7211 */ /* 0x000fe200010f0eff */
[----:B------:R-:W-:Y:S01]  /*3a30*/  CS2R R22, SRZ ;  /* 0x0000000000167805 */ /* 0x000fe2000001ff00 */
[----:B------:R-:W-:Y:S01]  /*3a40*/  SHF.R.S32.HI R4, RZ, 0x6, R0 ;  /* 0x00000006ff047819 */ /* 0x000fe20000011400 */
[----:B------:R-:W-:Y:S01]  /*3a50*/  CS2R R122, SRZ ;  /* 0x00000000007a7805 */ /* 0x000fe2000001ff00 */
[----:B------:R-:W-:Y:S01]  /*3a60*/  LEA.HI.X.SX32 R243, R10, R18, 0x1, P1 ;  /* 0x000000120af37211 */ /* 0x000fe200008f0eff */
[----:B------:R-:W-:Y:S01]  /*3a70*/  CS2R R124, SRZ ;  /* 0x00000000007c7805 */ /* 0x000fe2000001ff00 */
[----:B------:R-:W-:Y:S01]  /*3a80*/  LEA.HI.X.SX32 R235, R11, R16, 0x1, P0 ;  /* 0x000000100beb7211 */ /* 0x000fe200000f0eff */
[----:B------:R-:W-:Y:S01]  /*3a90*/  IMAD R11, R44, 0x110, RZ ;  /* 0x000001102c0b7824 */ /* 0x000fe200078e02ff */
[-C--:B------:R-:W-:Y:S01]  /*3aa0*/  LEA R232, P1, R12, R220.reuse, 0x1 ;  /* 0x000000dc0ce87211 */ /* 0x080fe200078208ff */
[----:B------:R-:W-:Y:S01]  /*3ab0*/  CS2R R126, SRZ ;  /* 0x00000000007e7805 */ /* 0x000fe2000001ff00 */
[C---:B------:R-:W-:Y:S01]  /*3ac0*/  LEA R230, P0, R13.reuse, R220, 0x1 ;  /* 0x000000dc0de67211 */ /* 0x040fe200078008ff */
[----:B------:R-:W-:Y:S01]  /*3ad0*/  CS2R R128, SRZ ;  /* 0x0000000000807805 */ /* 0x000fe2000001ff00 */
[----:B------:R-:W-:Y:S01]  /*3ae0*/  SGXT R4, R4, 0x1 ;  /* 0x000000010404781a */ /* 0x000fe20000000200 */
[----:B------:R-:W-:Y:S01]  /*3af0*/  CS2R R130, SRZ ;  /* 0x0000000000827805 */ /* 0x000fe2000001ff00 */
[-C--:B------:R-:W-:Y:S01]  /*3b00*/  LEA.HI.X.SX32 R233, R12, R16.reuse, 0x1, P1 ;  /* 0x000000100ce97211 */ /* 0x080fe200008f0eff */
[----:B------:R-:W-:Y:S01]  /*3b10*/  CS2R R132, SRZ ;  /* 0x0000000000847805 */ /* 0x000fe2000001ff00 */
[----:B------:R-:W-:Y:S01]  /*3b20*/  LEA.HI.X.SX32 R231, R13, R16, 0x1, P0 ;  /* 0x000000100de77211 */ /* 0x000fe200000f0eff */
[----:B------:R-:W-:Y:S01]  /*3b30*/  CS2R R134, SRZ ;  /* 0x0000000000867805 */ /* 0x000fe2000001ff00 */
[-C--:B------:R-:W-:Y:S01]  /*3b40*/  LEA R226, P0, R15, R220.reuse, 0x1 ;  /* 0x000000dc0fe27211 */ /* 0x080fe200078008ff */
[----:B------:R-:W-:Y:S01]  /*3b50*/  CS2R R140, SRZ ;  /* 0x00000000008c7805 */ /* 0x000fe2000001ff00 */
[-C--:B------:R-:W-:Y:S01]  /*3b60*/  LEA R224, P1, R3, R220.reuse, 0x1 ;  /* 0x000000dc03e07211 */ /* 0x080fe200078208ff */
[----:B------:R-:W-:Y:S01]  /*3b70*/  CS2R R142, SRZ ;  /* 0x00000000008e7805 */ /* 0x000fe2000001ff00 */
[----:B------:R-:W-:-:S02]  /*3b80*/  LEA R220, P3, R5, R220, 0x1 ;  /* 0x000000dc05dc7211 */ /* 0x000fc400078608ff */
[----:B------:R-:W-:Y:S02]  /*3b90*/  LOP3.LUT R13, R4, 0x90, RZ, 0xc0, !PT ;  /* 0x00000090040d7812 */ /* 0x000fe400078ec0ff */
[--C-:B------:R-:W-:Y:S02]  /*3ba0*/  LOP3.LUT R10, R11, 0x30, R204.reuse, 0x78, !PT ;  /* 0x000000300b0a7812 */ /* 0x100fe400078e78cc */
[-C--:B------:R-:W-:Y:S02]  /*3bb0*/  LEA.HI.X.SX32 R227, R15, R16.reuse, 0x1, P0 ;  /* 0x000000100fe37211 */ /* 0x080fe400000f0eff */
[-C--:B------:R-:W-:Y:S02]  /*3bc0*/  LEA.HI.X.SX32 R225, R3, R16.reuse, 0x1, P1 ;  /* 0x0000001003e17211 */ /* 0x080fe400008f0eff */
[----:B------:R-:W-:Y:S02]  /*3bd0*/  LEA.HI.X.SX32 R221, R5, R16, 0x1, P3 ;  /* 0x0000001005dd7211 */ /* 0x000fe400018f0eff */
[----:B------:R-:W-:-:S02]  /*3be0*/  LOP3.LUT R11, R13, 0x17e, R204, 0x78, !PT ;  /* 0x0000017e0d0b7812 */ /* 0x000fc400078e78cc */
[----:B------:R-:W-:Y:S02]  /*3bf0*/  MOV R210, 0xff800000 ;  /* 0xff80000000d27802 */ /* 0x000fe40000000f00 */
[----:B------:R-:W-:Y:S02]  /*3c00*/  MOV R18, 0x3f800000 ;  /* 0x3f80000000127802 */ /* 0x000fe40000000f00 */
[----:B------:R-:W-:Y:S02]  /*3c10*/  MOV R9, RZ ;  /* 0x000000ff00097202 */ /* 0x000fe40000000f00 */
[----:B------:R-:W-:Y:S02]  /*3c20*/  MOV R5, RZ ;  /* 0x000000ff00057202 */ /* 0x000fe40000000f00 */
[----:B------:R-:W-:Y:S02]  /*3c30*/  MOV R3, RZ ;  /* 0x000000ff00037202 */ /* 0x000fe40000000f00 */
[----:B------:R-:W-:-:S02]  /*3c40*/  MOV R17, 0x3f800000 ;  /* 0x3f80000000117802 */ /* 0x000fc40000000f00 */
[----:B------:R-:W-:Y:S02]  /*3c50*/  MOV R16, 0x3f800000 ;  /* 0x3f80000000107802 */ /* 0x000fe40000000f00 */
[----:B------:R-:W-:Y:S02]  /*3c60*/  MOV R15, 0x3f800000 ;  /* 0x3f800000000f7802 */ /* 0x000fe40000000f00 */
[----:B------:R-:W-:Y:S02]  /*3c70*/  MOV R209, 0xff800000 ;  /* 0xff80000000d17802 */ /* 0x000fe40000000f00 */
[----:B------:R-:W-:Y:S02]  /*3c80*/  MOV R208, 0xff800000 ;  /* 0xff80000000d07802 */ /* 0x000fe40000000f00 */
[----:B------:R-:W-:Y:S02]  /*3c90*/  MOV R207, 0xff800000 ;  /* 0xff80000000cf7802 */ /* 0x000fe40000000f00 */
[----:B------:R-:W-:-:S02]  /*3ca0*/  LOP3.LUT R12, R6, 0x20, RZ, 0x3c, !PT ;  /* 0x00000020060c7812 */ /* 0x000fc400078e3cff */
[C---:B------:R-:W-:Y:S02]  /*3cb0*/  LOP3.LUT R13, R6.reuse, 0x40, RZ, 0x3c, !PT ;  /* 0x00000040060d7812 */ /* 0x040fe400078e3cff */
[----:B------:R-:W-:Y:S02]  /*3cc0*/  LOP3.LUT R14, R6, 0x60, RZ, 0x3c, !PT ;  /* 0x00000060060e7812 */ /* 0x000fe400078e3cff */
[----:B------:R-:W-:Y:S02]  /*3cd0*/  LOP3.LUT R4, R10, 0x40, RZ, 0x3c, !PT ;  /* 0x000000400a047812 */ /* 0x000fe400078e3cff */
.L_x_1:
[----:B------:R-:W-:-:S04]  /*3ce0*/  IMAD.WIDE R44, R9, 0x2, R250 ;  /* 0x00000002092c7825 */ /* 0x000fc800078e02fa */
[C---:B------:R-:W-:Y:S02]  /*3cf0*/  IMAD.WIDE R136, R9.reuse, 0x2, R242 ;  /* 0x0000000209887825 */ /* 0x040fe400078e02f2 */
[----:B------:R-:W2:Y:S02]  /*3d00*/  LDG.E.U16 R45, [R44.64] ;  /* 0x000000042c2d7981 */ /* 0x000ea4000c1e1500 */
[C---:B------:R-:W-:Y:S02]  /*3d10*/  IMAD.WIDE R138, R9.reuse, 0x2, R240 ;  /* 0x00000002098a7825 */ /* 0x040fe400078e02f0 */
[----:B------:R-:W3:Y:S02]  /*3d20*/  LDG.E.U16 R137, [R136.64] ;  /* 0x0000000488897981 */ /* 0x000ee4000c1e1500 */
[C---:B------:R-:W-:Y:S02]  /*3d30*/  IMAD.WIDE R46, R9.reuse, 0x2, R248 ;  /* 0x00000002092e7825 */ /* 0x040fe400078e02f8 */
[----:B------:R-:W4:Y:S02]  /*3d40*/  LDG.E.U16 R139, [R138.64] ;  /* 0x000000048a8b7981 */ /* 0x000f24000c1e1500 */
[----:B------:R-:W-:-:S02]  /*3d50*/  IMAD.WIDE R48, R9, 0x2, R246 ;  /* 0x0000000209307825 */ /* 0x000fc400078e02f6 */
[----:B------:R-:W5:Y:S02]  /*3d60*/  LDG.E.U16 R173, [R46.64] ;  /* 0x000000042ead7981 */ /* 0x000f64000c1e1500 */
[C---:B------:R-:W-:Y:S02]  /*3d70*/  IMAD.WIDE R152, R9.reuse, 0x2, R238 ;  /* 0x0000000209987825 */ /* 0x040fe400078e02ee */
[----:B------:R-:W5:Y:S02]  /*3d80*/  LDG.E.U16 R48, [R48.64] ;  /* 0x0000000430307981 */ /* 0x000f64000c1e1500 */
[C---:B------:R-:W-:Y:S02]  /*3d90*/  IMAD.WIDE R50, R9.reuse, 0x2, R244 ;  /* 0x0000000209327825 */ /* 0x040fe400078e02f4 */
[----:B------:R-:W5:Y:S02]  /*3da0*/  LDG.E.U16 R172, [R152.64] ;  /* 0x0000000498ac7981 */ /* 0x000f64000c1e1500 */
[----:B------:R-:W-:-:S02]  /*3db0*/  IMAD.WIDE R154, R9, 0x2, R236 ;  /* 0x00000002099a7825 */ /* 0x000fc400078e02ec */
[----:B------:R-:W5:Y:S04]  /*3dc0*/  LDG.E.U16 R51, [R50.64] ;  /* 0x0000000432337981 */ /* 0x000f68000c1e1500 */
[----:B------:R-:W5:Y:S04]  /*3dd0*/  LDG.E.U16 R175, [R154.64] ;  /* 0x000000049aaf7981 */ /* 0x000f68000c1e1500 */
[----:B------:R-:W-:Y:S01]  /*3de0*/  BAR.SYNC.DEFER_BLOCKING 0x0 ;  /* 0x0000000000007b1d */ /* 0x000fe20000010000 */
[----:B------:R-:W-:-:S04]  /*3df0*/  IMAD.WIDE R212, R5, 0x2, R234 ;  /* 0x0000000205d47825 */ /* 0x000fc800078e02ea */
[----:B------:R-:W-:-:S04]  /*3e00*/  IMAD.WIDE R218, R5, 0x2, R224 ;  /* 0x0000000205da7825 */ /* 0x000fc800078e02e0 */
[----:B------:R-:W-:-:S04]  /*3e10*/  IMAD.WIDE R190, R5, 0x2, R232 ;  /* 0x0000000205be7825 */ /* 0x000fc800078e02e8 */
[----:B------:R-:W-:-:S04]  /*3e20*/  IMAD.WIDE R188, R5, 0x2, R230 ;  /* 0x0000000205bc7825 */ /* 0x000fc800078e02e6 */
[----:B------:R-:W-:-:S04]  /*3e30*/  IMAD.WIDE R186, R5, 0x2, R228 ;  /* 0x0000000205ba7825 */ /* 0x000fc800078e02e4 */
[C---:B------:R-:W-:Y:S01]  /*3e40*/  IMAD.WIDE R184, R5.reuse, 0x2, R226 ;  /* 0x0000000205b87825 */ /* 0x040fe200078e02e2 */
[----:B--2---:R-:W-:Y:S04]  /*3e50*/  STS.U16 [R6+0x10000], R45 ;  /* 0x0100002d06007388 */ /* 0x004fe80000000400 */
[----:B---3--:R-:W-:Y:S04]  /*3e60*/  STS.U16 [R6+0x10800], R137 ;  /* 0x0108008906007388 */ /* 0x008fe80000000400 */
[----:B----4-:R-:W-:Y:S04]  /*3e70*/  STS.U16 [R12+0x10a00], R139 ;  /* 0x010a008b0c007388 */ /* 0x010fe80000000400 */
[----:B-----5:R-:W-:Y:S04]  /*3e80*/  STS.U16 [R12+0x10200], R173 ;  /* 0x010200ad0c007388 */ /* 0x020fe80000000400 */
[----:B------:R-:W-:Y:S04]  /*3e90*/  STS.U16 [R13+0x10400], R48 ;  /* 0x010400300d007388 */ /* 0x000fe80000000400 */
[----:B------:R-:W-:Y:S04]  /*3ea0*/  STS.U16 [R13+0x10c00], R172 ;  /* 0x010c00ac0d007388 */ /* 0x000fe80000000400 */
[----:B------:R-:W-:Y:S04]  /*3eb0*/  STS.U16 [R14+0x10600], R51 ;  /* 0x010600330e007388 */ /* 0x000fe80000000400 */
[----:B------:R-:W-:Y:S04]  /*3ec0*/  STS.U16 [R14+0x10e00], R175 ;  /* 0x010e00af0e007388 */ /* 0x000fe80000000400 */
[----:B------:R-:W-:Y:S06]  /*3ed0*/  BAR.SYNC.DEFER_BLOCKING 0x0 ;  /* 0x0000000000007b1d */ /* 0x000fec0000010000 */
[----:B------:R-:W-:Y:S04]  /*3ee0*/  LDSM.16.MT88.4 R152, [R7] ;  /* 0x000000000798783b */ /* 0x000fe80000004200 */
[----:B------:R-:W0:Y:S04]  /*3ef0*/  LDSM.16.M88.4 R156, [R10+0x10000] ;  /* 0x010000000a9c783b */ /* 0x000e280000000200 */
[----:B------:R-:W1:Y:S04]  /*3f00*/  LDSM.16.M88.4 R44, [R10+0x10800] ;  /* 0x010800000a2c783b */ /* 0x000e680000000200 */
[----:B------:R-:W2:Y:S04]  /*3f10*/  LDSM.16.MT88.4 R160, [R7+0x2000] ;  /* 0x0020000007a0783b */ /* 0x000ea80000004200 */
[----:B------:R-:W-:Y:S04]  /*3f20*/  LDSM.16.MT88.4 R176, [R7+0x4000] ;  /* 0x0040000007b0783b */ /* 0x000fe80000004200 */
[----:B------:R-:W3:Y:S04]  /*3f30*/  LDSM.16.M88.4 R136, [R4+0x10000] ;  /* 0x010000000488783b */ /* 0x000ee80000000200 */
[----:B------:R-:W2:Y:S04]  /*3f40*/  LDSM.16.M88.4 R48, [R4+0x10800] ;  /* 0x010800000430783b */ /* 0x000ea80000000200 */
[----:B------:R-:W-:Y:S04]  /*3f50*/  LDSM.16.MT88.4 R180, [R7+0x8000] ;  /* 0x0080000007b4783b */ /* 0x000fe80000004200 */
[----:B------:R-:W-:Y:S04]  /*3f60*/  LDSM.16.M88.4 R172, [R10+0x10080] ;  /* 0x010080000aac783b */ /* 0x000fe80000000200 */
[----:B------:R5:W4:Y:S04]  /*3f70*/  LDG.E.U16 R212, [R212.64] ;  /* 0x00000004d4d47981 */ /* 0x000b28000c1e1500 */
[----:B------:R1:W4:Y:S01]  /*3f80*/  LDG.E.U16 R211, [R190.64] ;  /* 0x00000004bed37981 */ /* 0x000322000c1e1500 */
[C---:B0-----:R-:W-:Y:S03]  /*3f90*/  HMMA.16816.F32.BF16 R200, R152.reuse, R156, RZ ;  /* 0x0000009c98c8723c */ /* 0x041fe600000418ff */
[----:B------:R0:W4:Y:S04]  /*3fa0*/  LDG.E.U16 R215, [R188.64] ;  /* 0x00000004bcd77981 */ /* 0x000128000c1e1500 */
[----:B------:R0:W4:Y:S01]  /*3fb0*/  LDG.E.U16 R214, [R186.64] ;  /* 0x00000004bad67981 */ /* 0x000122000c1e1500 */
[----:B-1----:R-:W-:Y:S03]  /*3fc0*/  HMMA.16816.F32.BF16 R152, R152, R44, RZ ;  /* 0x0000002c9898723c */ /* 0x002fe600000418ff */
[----:B-----5:R0:W5:Y:S04]  /*3fd0*/  LDG.E.U16 R213, [R184.64] ;  /* 0x00000004b8d57981 */ /* 0x020168000c1e1500 */
[----:B------:R-:W4:Y:S04]  /*3fe0*/  LDG.E.U16 R218, [R218.64] ;  /* 0x00000004dada7981 */ /* 0x000f28000c1e1500 */
[----:B------:R-:W-:Y:S04]  /*3ff0*/  LDSM.16.MT88.4 R192, [R7+0x2100] ;  /* 0x0021000007c0783b */ /* 0x000fe80000004200 */
[----:B0-----:R-:W-:Y:S01]  /*4000*/  LDSM.16.M88.4 R184, [R4+0x10080] ;  /* 0x0100800004b8783b */ /* 0x001fe20000000200 */
[C---:B--2---:R-:W-:Y:S03]  /*4010*/  HMMA.16816.F32.BF16 R200, R160.reuse, R158, R200 ;  /* 0x0000009ea0c8723c */ /* 0x044fe600000418c8 */
[----:B------:R-:W-:Y:S05]  /*4020*/  LDSM.16.M88.4 R188, [R4+0x10880] ;  /* 0x0108800004bc783b */ /* 0x000fea0000000200 */
[----:B------:R-:W-:Y:S01]  /*4030*/  HMMA.16816.F32.BF16 R160, R160, R46, R152 ;  /* 0x0000002ea0a0723c */ /* 0x000fe20000041898 */
[----:B------:R-:W0:Y:S11]  /*4040*/  LDSM.16.MT88.4 R152, [R7+0x6000] ;  /* 0x006000000798783b */ /* 0x000e360000004200 */
[----:B------:R-:W-:Y:S04]  /*4050*/  @!UPT UIADD3 URZ, URZ, URZ, URZ ;  /* 0x0000003f3f3ff290 */ /* 0x000fe8000fffe03f */
[C---:B---3--:R-:W-:Y:S08]  /*4060*/  HMMA.16816.F32.BF16 R200, R176.reuse, R136, R200 ;  /* 0x00000088b0c8723c */ /* 0x048ff000000418c8 */
[----:B------:R-:W-:Y:S01]  /*4070*/  HMMA.16816.F32.BF16 R176, R176, R48, R160 ;  /* 0x00000030b0b0723c */ /* 0x000fe200000418a0 */
[----:B------:R-:W1:Y:S11]  /*4080*/  LDSM.16.M88.4 R160, [R10+0x10880] ;  /* 0x010880000aa0783b */ /* 0x000e760000000200 */
[----:B------:R-:W-:Y:S04]  /*4090*/  @!UPT UIADD3 URZ, URZ, URZ, URZ ;  /* 0x0000003f3f3ff290 */ /* 0x000fe8000fffe03f */
[C---:B0-----:R-:W-:Y:S08]  /*40a0*/  HMMA.16816.F32.BF16 R200, R152.reuse, R138, R200 ;  /* 0x0000008a98c8723c */ /* 0x041ff000000418c8 */
[----:B------:R-:W-:Y:S07]  /*40b0*/  HMMA.16816.F32.BF16 R152, R152, R50, R176 ;  /* 0x000000329898723c */ /* 0x000fee00000418b0 */
[----:B------:R-:W-:-:S04]  /*40c0*/  IMAD.WIDE R178, R5, 0x2, R222 ;  /* 0x0000000205b27825 */ /* 0x000fc800078e02de */
[----:B------:R-:W-:Y:S01]  /*40d0*/  IMAD.WIDE R176, R5, 0x2, R220 ;  /* 0x0000000205b07825 */ /* 0x000fe200078e02dc */
[----:B------:R0:W2:Y:S04]  /*40e0*/  LDG.E.U16 R217, [R178.64] ;  /* 0x00000004b2d97981 */ /* 0x0000a8000c1e1500 */
[----:B------:R0:W3:Y:S01]  /*40f0*/  LDG.E.U16 R216, [R176.64] ;  /* 0x00000004b0d87981 */ /* 0x0000e2000c1e1500 */
[C---:B------:R-:W-:Y:S08]  /*4100*/  HMMA.16816.F32.BF16 R200, R180.reuse, R172, R200 ;  /* 0x000000acb4c8723c */ /* 0x040ff000000418c8 */
[----:B-1----:R-:W-:Y:S01]  /*4110*/  HMMA.16816.F32.BF16 R180, R180, R160, R152 ;  /* 0x000000a0b4b4723c */ /* 0x002fe20000041898 */
[----:B0-----:R-:W0:Y:S04]  /*4120*/  LDSM.16.MT88.4 R176, [R7+0xa000] ;  /* 0x00a0000007b0783b */ /* 0x001e280000004200 */
[----:B------:R-:W1:Y:S11]  /*4130*/  LDSM.16.MT88.4 R152, [R7+0x100] ;  /* 0x000100000798783b */ /* 0x000e760000004200 */
[C---:B0-----:R-:W-:Y:S08]  /*4140*/  HMMA.16816.F32.BF16 R200, R176.reuse, R174, R200 ;  /* 0x000000aeb0c8723c */ /* 0x041ff000000418c8 */
[----:B------:R-:W-:Y:S01]  /*4150*/  HMMA.16816.F32.BF16 R176, R176, R162, R180 ;  /* 0x000000a2b0b0723c */ /* 0x000fe200000418b4 */
[----:B------:R-:W0:Y:S07]  /*4160*/  LDSM.16.MT88.4 R180, [R7+0xc000] ;  /* 0x00c0000007b4783b */ /* 0x000e2e0000004200 */
[C---:B-1----:R-:W-:Y:S08]  /*4170*/  HMMA.16816.F32.BF16 R196, R152.reuse, R156, RZ ;  /* 0x0000009c98c4723c */ /* 0x042ff000000418ff */
[----:B------:R-:W-:Y:S11]  /*4180*/  HMMA.16816.F32.BF16 R152, R152, R44, RZ ;  /* 0x0000002c9898723c */ /* 0x000ff600000418ff */
[----:B------:R-:W-:Y:S05]  /*4190*/  @!UPT UIADD3 URZ, URZ, URZ, URZ ;  /* 0x0000003f3f3ff290 */ /* 0x000fea000fffe03f */
[----:B------:R-:W-:Y:S01]  /*41a0*/  HMMA.16816.F32.BF16 R196, R192, R158, R196 ;  /* 0x0000009ec0c4723c */ /* 0x000fe200000418c4 */
[----:B------:R-:W1:Y:S07]  /*41b0*/  LDSM.16.MT88.4 R156, [R7+0xe000] ;  /* 0x00e00000079c783b */ /* 0x000e6e0000004200 */
[C---:B0-----:R-:W-:Y:S08]  /*41c0*/  HMMA.16816.F32.BF16 R200, R180.reuse, R184, R200 ;  /* 0x000000b8b4c8723c */ /* 0x041ff000000418c8 */
[----:B------:R-:W-:Y:S01]  /*41d0*/  HMMA.16816.F32.BF16 R176, R180, R188, R176 ;  /* 0x000000bcb4b0723c */ /* 0x000fe200000418b0 */
[----:B------:R-:W0:Y:S07]  /*41e0*/  LDSM.16.MT88.4 R180, [R7+0x4100] ;  /* 0x0041000007b4783b */ /* 0x000e2e0000004200 */
[----:B------:R-:W-:Y:S01]  /*41f0*/  HMMA.16816.F32.BF16 R152, R192, R46, R152 ;  /* 0x0000002ec098723c */ /* 0x000fe20000041898 */
[----:B------:R-:W0:Y:S07]  /*4200*/  LDSM.16.MT88.4 R44, [R7+0x6100] ;  /* 0x00610000072c783b */ /* 0x000e2e0000004200 */
[C---:B-1----:R-:W-:Y:S08]  /*4210*/  HMMA.16816.F32.BF16 R200, R156.reuse, R186, R200 ;  /* 0x000000ba9cc8723c */ /* 0x042ff000000418c8 */
[----:B------:R-:W-:Y:S08]  /*4220*/  HMMA.16816.F32.BF16 R176, R156, R190, R176 ;  /* 0x000000be9cb0723c */ /* 0x000ff000000418b0 */
[----:B0-----:R-:W-:Y:S08]  /*4230*/  HMMA.16816.F32.BF16 R152, R180, R48, R152 ;  /* 0x00000030b498723c */ /* 0x001ff00000041898 */
[----:B------:R-:W-:-:S02]  /*4240*/  FMUL R48, R200, c[0x0][0x188] ;  /* 0x00006200c8307a20 */ /* 0x000fc40000400000 */
[----:B------:R-:W-:-:S05]  /*4250*/  FMUL R49, R201, c[0x0][0x188] ;  /* 0x00006200c9317a20 */ /* 0x000fca0000400000 */
[----:B------:R-:W-:Y:S01]  /*4260*/  FMNMX R49, R48, R49, !PT ;  /* 0x0000003130317209 */ /* 0x000fe20007800000 */
[----:B------:R-:W-:Y:S01]  /*4270*/  FMUL R48, R176, c[0x0][0x188] ;  /* 0x00006200b0307a20 */ /* 0x000fe20000400000 */
[----:B------:R-:W-:Y:S04]  /*4280*/  HMMA.16816.F32.BF16 R196, R180, R136, R196 ;  /* 0x00000088b4c4723c */ /* 0x000fe800000418c4 */
[----:B------:R-:W-:Y:S01]  /*4290*/  FMNMX R49, R48, R49, !PT ;  /* 0x0000003130317209 */ /* 0x000fe20007800000 */
[----:B------:R-:W-:-:S05]  /*42a0*/  FMUL R48, R177, c[0x0][0x188] ;  /* 0x00006200b1307a20 */ /* 0x000fca0000400000 */
[----:B------:R-:W-:-:S05]  /*42b0*/  FMNMX R48, R48, R49, !PT ;  /* 0x0000003130307209 */ /* 0x000fca0007800000 */
[----:B------:R-:W0:Y:S01]  /*42c0*/  SHFL.BFLY PT, R49, R48, 0x2, 0x1f ;  /* 0x0c401f0030317f89 */ /* 0x000e2200000e0000 */
[C---:B------:R-:W-:Y:S08]  /*42d0*/  HMMA.16816.F32.BF16 R152, R44.reuse, R50, R152 ;  /* 0x000000322c98723c */ /* 0x040ff00000041898 */
[----:B------:R-:W-:Y:S01]  /*42e0*/  HMMA.16816.F32.BF16 R196, R44, R138, R196 ;  /* 0x0000008a2cc4723c */ /* 0x000fe200000418c4 */
[----:B------:R-:W1:Y:S06]  /*42f0*/  LDSM.16.MT88.4 R136, [R7+0x8100] ;  /* 0x008100000788783b */ /* 0x000e6c0000004200 */
[----:B------:R-:W-:-:S02]  /*4300*/  FMUL R44, R202, c[0x0][0x188] ;  /* 0x00006200ca2c7a20 */ /* 0x000fc40000400000 */
[----:B------:R-:W-:-:S05]  /*4310*/  FMUL R45, R203, c[0x0][0x188] ;  /* 0x00006200cb2d7a20 */ /* 0x000fca0000400000 */
[----:B------:R-:W-:Y:S01]  /*4320*/  FMNMX R45, R44, R45, !PT ;  /* 0x0000002d2c2d7209 */ /* 0x000fe20007800000 */
[----:B------:R-:W-:Y:S01]  /*4330*/  FMUL R44, R178, c[0x0][0x188] ;  /* 0x00006200b22c7a20 */ /* 0x000fe20000400000 */
[----:B0-----:R-:W-:Y:S01]  /*4340*/  FMNMX R157, R48, R49, !PT ;  /* 0x00000031309d7209 */ /* 0x001fe20007800000 */
[----:B------:R-:W-:-:S03]  /*4350*/  FMUL R49, R179, c[0x0][0x188] ;  /* 0x00006200b3317a20 */ /* 0x000fc60000400000 */
[----:B------:R-:W-:Y:S01]  /*4360*/  FMNMX R50, R44, R45, !PT ;  /* 0x0000002d2c327209 */ /* 0x000fe20007800000 */
[----:B------:R-:W0:Y:S03]  /*4370*/  SHFL.BFLY PT, R158, R157, 0x1, 0x1f ;  /* 0x0c201f009d9e7f89 */ /* 0x000e2600000e0000 */
[----:B------:R-:W-:Y:S01]  /*4380*/  FMNMX R156, R49, R50, !PT ;  /* 0x00000032319c7209 */ /* 0x000fe20007800000 */
[----:B------:R-:W-:Y:S04]  /*4390*/  LDSM.16.MT88.4 R44, [R7+0xa100] ;  /* 0x00a10000072c783b */ /* 0x000fe80000004200 */
[----:B------:R-:W0:Y:S04]  /*43a0*/  SHFL.BFLY PT, R159, R156, 0x2, 0x1f ;  /* 0x0c401f009c9f7f89 */ /* 0x000e2800000e0000 */
[----:B------:R-:W-:Y:S01]  /*43b0*/  LDSM.16.MT88.4 R48, [R7+0xc100] ;  /* 0x00c100000730783b */ /* 0x000fe20000004200 */
[C---:B-1----:R-:W-:Y:S08]  /*43c0*/  HMMA.16816.F32.BF16 R196, R136.reuse, R172, R196 ;  /* 0x000000ac88c4723c */ /* 0x042ff000000418c4 */
[----:B------:R-:W-:Y:S07]  /*43d0*/  HMMA.16816.F32.BF16 R152, R136, R160, R152 ;  /* 0x000000a08898723c */ /* 0x000fee0000041898 */
[----:B0-----:R-:W-:-:S02]  /*43e0*/  FMNMX R137, R157, R158, !PT ;  /* 0x0000009e9d897209 */ /* 0x001fc40007800000 */
[----:B------:R-:W-:Y:S02]  /*43f0*/  FMNMX R136, R156, R159, !PT ;  /* 0x0000009f9c887209 */ /* 0x000fe40007800000 */
[----:B------:R-:W-:-:S03]  /*4400*/  FMNMX R192, R137, R210, !PT ;  /* 0x000000d289c07209 */ /* 0x000fc60007800000 */
[----:B------:R-:W0:Y:S02]  /*4410*/  SHFL.BFLY PT, R137, R136, 0x1, 0x1f ;  /* 0x0c201f0088897f89 */ /* 0x000e2400000e0000 */
[----:B------:R-:W-:Y:S01]  /*4420*/  HMMA.16816.F32.BF16 R196, R44, R174, R196 ;  /* 0x000000ae2cc4723c */ /* 0x000fe200000418c4 */
[----:B------:R-:W-:-:S04]  /*4430*/  FFMA R200, R200, c[0x0][0x188], -R192 ;  /* 0x00006200c8c87a23 */ /* 0x000fc800000008c0 */
[----:B------:R-:W-:-:S03]  /*4440*/  FMUL R193, R200, 1.4426950216293334961 ;  /* 0x3fb8aa3bc8c17820 */ /* 0x000fc60000400000 */
[----:B------:R-:W-:Y:S01]  /*4450*/  HMMA.16816.F32.BF16 R152, R44, R162, R152 ;  /* 0x000000a22c98723c */ /* 0x000fe20000041898 */
[----:B0-----:R-:W-:Y:S02]  /*4460*/  FMNMX R200, R136, R137, !PT ;  /* 0x0000008988c87209 */ /* 0x001fe40007800000 */
[----:B------:R-:W0:Y:S11]  /*4470*/  LDSM.16.MT88.4 R136, [R7+0xe100] ;  /* 0x00e100000788783b */ /* 0x000e360000004200 */
[----:B------:R-:W-:Y:S02]  /*4480*/  @!UPT UIADD3 URZ, URZ, URZ, URZ ;  /* 0x0000003f3f3ff290 */ /* 0x000fe4000fffe03f */
[C---:B------:R-:W-:Y:S01]  /*4490*/  HMMA.16816.F32.BF16 R196, R48.reuse, R184, R196 ;  /* 0x000000b830c4723c */ /* 0x040fe200000418c4 */
[----:B------:R-:W-:Y:S07]  /*44a0*/  BAR.SYNC.DEFER_BLOCKING 0x0 ;  /* 0x0000000000007b1d */ /* 0x000fee0000010000 */
[----:B------:R-:W-:Y:S11]  /*44b0*/  HMMA.16816.F32.BF16 R152, R48, R188, R152 ;  /* 0x000000bc3098723c */ /* 0x000ff60000041898 */
[----:B------:R-:W-:Y:S05]  /*44c0*/  @!UPT UIADD3 URZ, URZ, URZ, URZ ;  /* 0x0000003f3f3ff290 */ /* 0x000fea000fffe03f */
[C---:B0-----:R-:W-:Y:S08]  /*44d0*/  HMMA.16816.F32.BF16 R184, R136.reuse, R186, R196 ;  /* 0x000000ba88b8723c */ /* 0x041ff000000418c4 */
[----:B------:R-:W-:Y:S01]  /*44e0*/  HMMA.16816.F32.BF16 R188, R136, R190, R152 ;  /* 0x000000be88bc723c */ /* 0x000fe20000041898 */
[----:B----4-:R-:W-:Y:S04]  /*44f0*/  STS.U16 [R11+0x10000], R212 ;  /* 0x010000d40b007388 */ /* 0x010fe80000000400 */
[----:B------:R0:W-:Y:S04]  /*4500*/  STS.U16 [R11+0x10200], R211 ;  /* 0x010200d30b007388 */ /* 0x0001e80000000400 */
[----:B------:R-:W-:Y:S04]  /*4510*/  STS.U16 [R11+0x10400], R215 ;  /* 0x010400d70b007388 */ /* 0x000fe80000000400 */
[----:B------:R-:W-:Y:S03]  /*4520*/  STS.U16 [R11+0x10600], R214 ;  /* 0x010600d60b007388 */ /* 0x000fe60000000400 */
[----:B------:R-:W-:Y:S01]  /*4530*/  FMUL R136, R184, c[0x0][0x188] ;  /* 0x00006200b8887a20 */ /* 0x000fe20000400000 */
[----:B-----5:R-:W-:Y:S01]  /*4540*/  STS.U16 [R11+0x10800], R213 ;  /* 0x010800d50b007388 */ /* 0x020fe20000000400 */
[----:B------:R-:W-:-:S03]  /*4550*/  FMUL R137, R185, c[0x0][0x188] ;  /* 0x00006200b9897a20 */ /* 0x000fc60000400000 */
[----:B------:R-:W-:Y:S04]  /*4560*/  STS.U16 [R11+0x10a00], R218 ;  /* 0x010a00da0b007388 */ /* 0x000fe80000000400 */
[----:B--2---:R-:W-:Y:S01]  /*4570*/  STS.U16 [R11+0x10c00], R217 ;  /* 0x010c00d90b007388 */ /* 0x004fe20000000400 */
[----:B------:R-:W-:-:S03]  /*4580*/  FMUL R138, R188, c[0x0][0x188] ;  /* 0x00006200bc8a7a20 */ /* 0x000fc60000400000 */
[----:B---3--:R-:W-:Y:S01]  /*4590*/  STS.U16 [R11+0x10e00], R216 ;  /* 0x010e00d80b007388 */ /* 0x008fe20000000400 */
[----:B------:R-:W-:-:S03]  /*45a0*/  FMNMX R139, R136, R137, !PT ;  /* 0x00000089888b7209 */ /* 0x000fc60007800000 */
[----:B------:R-:W-:Y:S01]  /*45b0*/  BAR.SYNC.DEFER_BLOCKING 0x0 ;  /* 0x0000000000007b1d */ /* 0x000fe20000010000 */
[----:B------:R-:W-:Y:S01]  /*45c0*/  FMUL R198, R189, c[0x0][0x188] ;  /* 0x00006200bdc67a20 */ /* 0x000fe20000400000 */
[----:B------:R-:W-:Y:S02]  /*45d0*/  FMNMX R139, R138, R139, !PT ;  /* 0x0000008b8a8b7209 */ /* 0x000fe40007800000 */
[----:B------:R-:W-:Y:S02]  /*45e0*/  FMNMX R200, R200, R209, !PT ;  /* 0x000000d1c8c87209 */ /* 0x000fe40007800000 */
[----:B------:R-:W-:Y:S01]  /*45f0*/  FMNMX R198, R198, R139, !PT ;  /* 0x0000008bc6c67209 */ /* 0x000fe20007800000 */
[----:B------:R-:W-:Y:S02]  /*4600*/  FADD R44, -R192, R210 ;  /* 0x000000d2c02c7221 */ /* 0x000fe40000000100 */
[----:B------:R-:W-:Y:S02]  /*4610*/  FMUL R136, R186, c[0x0][0x188] ;  /* 0x00006200ba887a20 */ /* 0x000fe40000400000 */
[----:B------:R-:W-:-:S02]  /*4620*/  FMUL R137, R187, c[0x0][0x188] ;  /* 0x00006200bb897a20 */ /* 0x000fc40000400000 */
[--C-:B------:R-:W-:Y:S02]  /*4630*/  FFMA R176, R176, c[0x0][0x188], -R192.reuse ;  /* 0x00006200b0b07a23 */ /* 0x100fe400000008c0 */
[----:B------:R-:W-:Y:S02]  /*4640*/  FFMA R177, R177, c[0x0][0x188], -R192 ;  /* 0x00006200b1b17a23 */ /* 0x000fe400000008c0 */
[----:B------:R-:W-:Y:S01]  /*4650*/  FFMA R179, R179, c[0x0][0x188], -R200 ;  /* 0x00006200b3b37a23 */ /* 0x000fe200000008c8 */
[----:B------:R-:W1:Y:S01]  /*4660*/  SHFL.BFLY PT, R199, R198, 0x2, 0x1f ;  /* 0x0c401f00c6c77f89 */ /* 0x000e6200000e0000 */
[----:B------:R-:W-:Y:S01]  /*4670*/  FFMA R201, R201, c[0x0][0x188], -R192 ;  /* 0x00006200c9c97a23 */ /* 0x000fe200000008c0 */
[----:B------:R-:W-:Y:S01]  /*4680*/  FMNMX R136, R136, R137, !PT ;  /* 0x0000008988887209 */ /* 0x000fe20007800000 */
[----:B------:R-:W-:Y:S02]  /*4690*/  FMUL R46, R44, 1.4426950216293334961 ;  /* 0x3fb8aa3b2c2e7820 */ /* 0x000fe40000400000 */
[----:B------:R-:W-:Y:S01]  /*46a0*/  FMUL R176, R176, 1.4426950216293334961 ;  /* 0x3fb8aa3bb0b07820 */ /* 0x000fe20000400000 */
[----:B------:R-:W-:Y:S01]  /*46b0*/  LDSM.16.M88.4 R172, [R8+0x10600] ;  /* 0x0106000008ac783b */ /* 0x000fe20000000200 */
[----:B------:R-:W-:-:S02]  /*46c0*/  FMUL R177, R177, 1.4426950216293334961 ;  /* 0x3fb8aa3bb1b17820 */ /* 0x000fc40000400000 */
[--C-:B------:R-:W-:Y:S01]  /*46d0*/  FFMA R44, R202, c[0x0][0x188], -R200.reuse ;  /* 0x00006200ca2c7a23 */ /* 0x100fe200000008c8 */
[----:B------:R-:W-:Y:S01]  /*46e0*/  LDSM.16.M88.4 R160, [R8+0x10800] ;  /* 0x0108000008a0783b */ /* 0x000fe20000000200 */
[--C-:B------:R-:W-:Y:S02]  /*46f0*/  FFMA R45, R203, c[0x0][0x188], -R200.reuse ;  /* 0x00006200cb2d7a23 */ /* 0x100fe400000008c8 */
[----:B------:R-:W-:Y:S01]  /*4700*/  FFMA R178, R178, c[0x0][0x188], -R200 ;  /* 0x00006200b2b27a23 */ /* 0x000fe200000008c8 */
[----:B------:R-:W-:Y:S01]  /*4710*/  LDSM.16.M88.4 R152, [R8+0x10e00] ;  /* 0x010e00000898783b */ /* 0x000fe20000000200 */
[----:B------:R-:W-:Y:S02]  /*4720*/  FADD R48, -R200, R209 ;  /* 0x000000d1c8307221 */ /* 0x000fe40000000100 */
[----:B------:R-:W-:Y:S02]  /*4730*/  FMUL R156, R179, 1.4426950216293334961 ;  /* 0x3fb8aa3bb39c7820 */ /* 0x000fe40000400000 */
[----:B------:R-:W-:Y:S01]  /*4740*/  FMUL R197, R190, c[0x0][0x188] ;  /* 0x00006200bec57a20 */ /* 0x000fe20000400000 */
[----:B------:R-:W-:Y:S01]  /*4750*/  MUFU.EX2 R195, R176 ;  /* 0x000000b000c37308 */ /* 0x000fe20000000800 */
[----:B------:R-:W-:-:S02]  /*4760*/  FMUL R194, R201, 1.4426950216293334961 ;  /* 0x3fb8aa3bc9c27820 */ /* 0x000fc40000400000 */
[----:B------:R-:W-:Y:S01]  /*4770*/  FMUL R203, R44, 1.4426950216293334961 ;  /* 0x3fb8aa3b2ccb7820 */ /* 0x000fe20000400000 */
[----:B------:R-:W-:Y:S01]  /*4780*/  FMNMX R197, R197, R136, !PT ;  /* 0x00000088c5c57209 */ /* 0x000fe20007800000 */
[----:B------:R-:W-:Y:S01]  /*4790*/  FMUL R210, R45, 1.4426950216293334961 ;  /* 0x3fb8aa3b2dd27820 */ /* 0x000fe20000400000 */
[----:B------:R-:W-:Y:S01]  /*47a0*/  LDSM.16.M88.4 R136, [R8+0x10c00] ;  /* 0x010c00000888783b */ /* 0x000fe20000000200 */
[----:B0-----:R-:W-:Y:S01]  /*47b0*/  FMUL R211, R178, 1.4426950216293334961 ;  /* 0x3fb8aa3bb2d37820 */ /* 0x001fe20000400000 */
[----:B------:R0:W-:Y:S01]  /*47c0*/  MUFU.EX2 R201, R177 ;  /* 0x000000b100c97308 */ /* 0x0001e20000000800 */
[----:B------:R-:W-:Y:S02]  /*47d0*/  FMUL R209, R48, 1.4426950216293334961 ;  /* 0x3fb8aa3b30d17820 */ /* 0x000fe40000400000 */
[----:B------:R-:W-:Y:S05]  /*47e0*/  LDSM.16.M88.4 R48, [R8+0x10200] ;  /* 0x010200000830783b */ /* 0x000fea0000000200 */
[----:B------:R2:W3:Y:S01]  /*47f0*/  MUFU.EX2 R202, R46 ;  /* 0x0000002e00ca7308 */ /* 0x0004e20000000800 */
[----:B0-----:R-:W-:Y:S07]  /*4800*/  LDSM.16.M88.4 R176, [R8+0x10400] ;  /* 0x0104000008b0783b */ /* 0x001fee0000000200 */
[----:B------:R0:W-:Y:S01]  /*4810*/  MUFU.EX2 R196, R156 ;  /* 0x0000009c00c47308 */ /* 0x0001e20000000800 */
[----:B--2---:R-:W2:Y:S01]  /*4820*/  LDSM.16.M88.4 R44, [R8+0x10000] ;  /* 0x01000000082c783b */ /* 0x004ea20000000200 */
[----:B------:R-:W-:-:S03]  /*4830*/  FMUL R212, R191, c[0x0][0x188] ;  /* 0x00006200bfd47a20 */ /* 0x000fc60000400000 */
[----:B0-----:R-:W0:Y:S02]  /*4840*/  LDSM.16.M88.4 R156, [R8+0x10a00] ;  /* 0x010a0000089c783b */ /* 0x001e240000000200 */
[----:B------:R-:W-:Y:S01]  /*4850*/  FMNMX R197, R212, R197, !PT ;  /* 0x000000c5d4c57209 */ /* 0x000fe20007800000 */
[----:B------:R-:W-:Y:S01]  /*4860*/  MUFU.EX2 R193, R193 ;  /* 0x000000c100c17308 */ /* 0x000fe20000000800 */
[----:B-1----:R-:W-:-:S03]  /*4870*/  FMNMX R198, R198, R199, !PT ;  /* 0x000000c7c6c67209 */ /* 0x002fc60007800000 */
[----:B------:R-:W1:Y:S04]  /*4880*/  SHFL.BFLY PT, R199, R197, 0x2, 0x1f ;  /* 0x0c401f00c5c77f89 */ /* 0x000e6800000e0000 */
[----:B------:R-:W4:Y:S08]  /*4890*/  MUFU.EX2 R194, R194 ;  /* 0x000000c200c27308 */ /* 0x000f300000000800 */
[----:B------:R-:W-:Y:S08]  /*48a0*/  MUFU.EX2 R203, R203 ;  /* 0x000000cb00cb7308 */ /* 0x000ff00000000800 */
[----:B------:R-:W5:Y:S08]  /*48b0*/  MUFU.EX2 R210, R210 ;  /* 0x000000d200d27308 */ /* 0x000f700000000800 */
[----:B------:R-:W0:Y:S08]  /*48c0*/  MUFU.EX2 R211, R211 ;  /* 0x000000d300d37308 */ /* 0x000e300000000800 */
[----:B------:R-:W1:Y:S01]  /*48d0*/  MUFU.EX2 R209, R209 ;  /* 0x000000d100d17308 */ /* 0x000e620000000800 */
[----:B------:R-:W2:Y:S01]  /*48e0*/  SHFL.BFLY PT, R212, R198, 0x1, 0x1f ;  /* 0x0c201f00c6d47f89 */ /* 0x000ea200000e0000 */
[----:B---3--:R-:W-:Y:S01]  /*48f0*/  FMUL R144, R202, R144 ;  /* 0x00000090ca907220 */ /* 0x008fe20000400000 */
[----:B----4-:R-:W-:Y:S01]  /*4900*/  F2FP.BF16.PACK_AB R180, R194, R193 ;  /* 0x000000c1c2b4723e */ /* 0x010fe200000010ff */
[----:B------:R-:W-:Y:S01]  /*4910*/  FMUL R145, R202, R145 ;  /* 0x00000091ca917220 */ /* 0x000fe20000400000 */
[----:B-----5:R-:W-:Y:S01]  /*4920*/  F2FP.BF16.PACK_AB R181, R210, R203 ;  /* 0x000000cbd2b5723e */ /* 0x020fe200000010ff */
[C---:B------:R-:W-:Y:S01]  /*4930*/  FMUL R60, R202.reuse, R60 ;  /* 0x0000003cca3c7220 */ /* 0x040fe20000400000 */
[----:B------:R-:W-:Y:S01]  /*4940*/  F2FP.BF16.PACK_AB R182, R201, R195 ;  /* 0x000000c3c9b6723e */ /* 0x000fe200000010ff */
[----:B------:R-:W-:Y:S01]  /*4950*/  FMUL R61, R202, R61 ;  /* 0x0000003dca3d7220 */ /* 0x000fe20000400000 */
[----:B0-----:R-:W-:Y:S01]  /*4960*/  F2FP.BF16.PACK_AB R183, R196, R211 ;  /* 0x000000d3c4b7723e */ /* 0x001fe200000010ff */
[----:B------:R-:W-:-:S02]  /*4970*/  FMUL R32, R202, R32 ;  /* 0x00000020ca207220 */ /* 0x000fc40000400000 */
[C---:B------:R-:W-:Y:S02]  /*4980*/  FMUL R33, R202.reuse, R33 ;  /* 0x00000021ca217220 */ /* 0x040fe40000400000 */
[----:B------:R-:W-:Y:S02]  /*4990*/  FMUL R20, R202, R20 ;  /* 0x00000014ca147220 */ /* 0x000fe40000400000 */
[C---:B-1----:R-:W-:Y:S02]  /*49a0*/  FMUL R146, R209.reuse, R146 ;  /* 0x00000092d1927220 */ /* 0x042fe40000400000 */
[C---:B------:R-:W-:Y:S02]  /*49b0*/  FMUL R147, R209.reuse, R147 ;  /* 0x00000093d1937220 */ /* 0x040fe40000400000 */
[C---:B------:R-:W-:Y:S02]  /*49c0*/  FMUL R62, R209.reuse, R62 ;  /* 0x0000003ed13e7220 */ /* 0x040fe40000400000 */
[----:B------:R-:W-:-:S02]  /*49d0*/  FMUL R63, R209, R63 ;  /* 0x0000003fd13f7220 */ /* 0x000fc40000400000 */
[C---:B------:R-:W-:Y:S02]  /*49e0*/  FMUL R34, R209.reuse, R34 ;  /* 0x00000022d1227220 */ /* 0x040fe40000400000 */
[C---:B------:R-:W-:Y:S02]  /*49f0*/  FMUL R35, R209.reuse, R35 ;  /* 0x00000023d1237220 */ /* 0x040fe40000400000 */
[C---:B------:R-:W-:Y:S02]  /*4a00*/  FMUL R21, R202.reuse, R21 ;  /* 0x00000015ca157220 */ /* 0x040fe40000400000 */
[C---:B------:R-:W-:Y:S02]  /*4a10*/  FMUL R22, R209.reuse, R22 ;  /* 0x00000016d1167220 */ /* 0x040fe40000400000 */
[----:B------:R-:W-:Y:S02]  /*4a20*/  FMUL R23, R209, R23 ;  /* 0x00000017d1177220 */ /* 0x000fe40000400000 */
        /* <DEDUP_REMOVED lines=45> */
[----:B------:R-:W-:Y:S02]  /*4d00*/  FMUL R65, R202, R65 ;  /* 0x00000041ca417220 */ /* 0x000fe40000400000 */
[C---:B------:R-:W-:Y:S02]  /*4d10*/  FMUL R66, R209.reuse, R66 ;  /* 0x00000042d1427220 */ /* 0x040fe40000400000 */
[----:B------:R-:W-:Y:S01]  /*4d20*/  FMUL R67, R209, R67 ;  /* 0x00000043d1437220 */ /* 0x000fe20000400000 */
[C---:B--2---:R-:W-:Y:S08]  /*4d30*/  HMMA.16816.F32.BF16 R144, R180.reuse, R44, R144 ;  /* 0x0000002cb490723c */ /* 0x044ff00000041890 */
[C---:B------:R-:W-:Y:S08]  /*4d40*/  HMMA.16816.F32.BF16 R60, R180.reuse, R46, R60 ;  /* 0x0000002eb43c723c */ /* 0x040ff0000004183c */
        /* <DEDUP_REMOVED lines=13> */
[----:B------:R-:W-:Y:S07]  /*4e20*/  HMMA.16816.F32.BF16 R64, R180, R154, R64 ;  /* 0x0000009ab440723c */ /* 0x000fee0000041840 */
[----:B------:R-:W-:-:S05]  /*4e30*/  FMNMX R180, R197, R199, !PT ;  /* 0x000000c7c5b47209 */ /* 0x000fca0007800000 */
[----:B------:R-:W0:Y:S01]  /*4e40*/  SHFL.BFLY PT, R181, R180, 0x1, 0x1f ;  /* 0x0c201f00b4b57f89 */ /* 0x000e2200000e0000 */
[----:B------:R-:W-:-:S04]  /*4e50*/  FMNMX R197, R198, R212, !PT ;  /* 0x000000d4c6c57209 */ /* 0x000fc80007800000 */
[----:B------:R-:W-:-:S05]  /*4e60*/  FMNMX R197, R197, R208, !PT ;  /* 0x000000d0c5c57209 */ /* 0x000fca0007800000 */
[----:B------:R-:W-:-:S04]  /*4e70*/  FFMA R184, R184, c[0x0][0x188], -R197 ;  /* 0x00006200b8b87a23 */ /* 0x000fc800000008c5 */
[----:B------:R-:W-:Y:S01]  /*4e80*/  FMUL R198, R184, 1.4426950216293334961 ;  /* 0x3fb8aa3bb8c67820 */ /* 0x000fe20000400000 */
[----:B0-----:R-:W-:-:S04]  /*4e90*/  FMNMX R184, R180, R181, !PT ;  /* 0x000000b5b4b87209 */ /* 0x001fc80007800000 */
[----:B------:R-:W-:Y:S01]  /*4ea0*/  FMNMX R184, R184, R207, !PT ;  /* 0x000000cfb8b87209 */ /* 0x000fe20007800000 */
[----:B------:R-:W-:Y:S02]  /*4eb0*/  FADD R180, -R197, R208 ;  /* 0x000000d0c5b47221 */ /* 0x000fe40000000100 */
[--C-:B------:R-:W-:Y:S02]  /*4ec0*/  FFMA R185, R185, c[0x0][0x188], -R197.reuse ;  /* 0x00006200b9b97a23 */ /* 0x100fe400000008c5 */
[--C-:B------:R-:W-:Y:S02]  /*4ed0*/  FFMA R186, R186, c[0x0][0x188], -R184.reuse ;  /* 0x00006200baba7a23 */ /* 0x100fe400000008b8 */
[--C-:B------:R-:W-:Y:S02]  /*4ee0*/  FFMA R187, R187, c[0x0][0x188], -R184.reuse ;  /* 0x00006200bbbb7a23 */ /* 0x100fe400000008b8 */
[----:B------:R-:W-:Y:S02]  /*4ef0*/  FFMA R190, R190, c[0x0][0x188], -R184 ;  /* 0x00006200bebe7a23 */ /* 0x000fe400000008b8 */
[----:B------:R-:W-:-:S02]  /*4f00*/  FFMA R188, R188, c[0x0][0x188], -R197 ;  /* 0x00006200bcbc7a23 */ /* 0x000fc400000008c5 */
[----:B------:R-:W-:Y:S02]  /*4f10*/  FFMA R189, R189, c[0x0][0x188], -R197 ;  /* 0x00006200bdbd7a23 */ /* 0x000fe400000008c5 */
[----:B------:R-:W-:Y:S02]  /*4f20*/  FMUL R181, R180, 1.4426950216293334961 ;  /* 0x3fb8aa3bb4b57820 */ /* 0x000fe40000400000 */
[----:B------:R-:W-:Y:S02]  /*4f30*/  FMUL R208, R186, 1.4426950216293334961 ;  /* 0x3fb8aa3bbad07820 */ /* 0x000fe40000400000 */
[----:B------:R-:W-:Y:S02]  /*4f40*/  FMUL R212, R187, 1.4426950216293334961 ;  /* 0x3fb8aa3bbbd47820 */ /* 0x000fe40000400000 */
[----:B------:R-:W-:Y:S02]  /*4f50*/  FFMA R191, R191, c[0x0][0x188], -R184 ;  /* 0x00006200bfbf7a23 */ /* 0x000fe400000008b8 */
[----:B------:R-:W-:-:S02]  /*4f60*/  FADD R180, -R184, R207 ;  /* 0x000000cfb8b47221 */ /* 0x000fc40000000100 */
[----:B------:R-:W-:Y:S02]  /*4f70*/  FMUL R185, R185, 1.4426950216293334961 ;  /* 0x3fb8aa3bb9b97820 */ /* 0x000fe40000400000 */
[----:B------:R-:W-:Y:S02]  /*4f80*/  FMUL R187, R190, 1.4426950216293334961 ;  /* 0x3fb8aa3bbebb7820 */ /* 0x000fe40000400000 */
[----:B------:R-:W-:Y:S02]  /*4f90*/  FMUL R188, R188, 1.4426950216293334961 ;  /* 0x3fb8aa3bbcbc7820 */ /* 0x000fe40000400000 */
[----:B------:R-:W-:Y:S02]  /*4fa0*/  FMUL R189, R189, 1.4426950216293334961 ;  /* 0x3fb8aa3bbdbd7820 */ /* 0x000fe40000400000 */
[----:B------:R-:W-:Y:S01]  /*4fb0*/  FMUL R190, R191, 1.4426950216293334961 ;  /* 0x3fb8aa3bbfbe7820 */ /* 0x000fe20000400000 */
[----:B------:R-:W-:Y:S01]  /*4fc0*/  MUFU.EX2 R198, R198 ;  /* 0x000000c600c67308 */ /* 0x000fe20000000800 */
[----:B------:R-:W-:-:S07]  /*4fd0*/  FMUL R186, R180, 1.4426950216293334961 ;  /* 0x3fb8aa3bb4ba7820 */ /* 0x000fce0000400000 */
[----:B------:R-:W0:Y:S08]  /*4fe0*/  MUFU.EX2 R199, R185 ;  /* 0x000000b900c77308 */ /* 0x000e300000000800 */
[----:B------:R-:W-:Y:S08]  /*4ff0*/  MUFU.EX2 R208, R208 ;  /* 0x000000d000d07308 */ /* 0x000ff00000000800 */
[----:B------:R-:W1:Y:S08]  /*5000*/  MUFU.EX2 R212, R212 ;  /* 0x000000d400d47308 */ /* 0x000e700000000800 */
[----:B------:R-:W-:Y:S08]  /*5010*/  MUFU.EX2 R188, R188 ;  /* 0x000000bc00bc7308 */ /* 0x000ff00000000800 */
[----:B------:R-:W2:Y:S08]  /*5020*/  MUFU.EX2 R189, R189 ;  /* 0x000000bd00bd7308 */ /* 0x000eb00000000800 */
[----:B------:R-:W-:Y:S08]  /*5030*/  MUFU.EX2 R187, R187 ;  /* 0x000000bb00bb7308 */ /* 0x000ff00000000800 */
[----:B------:R-:W3:Y:S08]  /*5040*/  MUFU.EX2 R190, R190 ;  /* 0x000000be00be7308 */ /* 0x000ef00000000800 */
[----:B------:R1:W4:Y:S08]  /*5050*/  MUFU.EX2 R185, R181 ;  /* 0x000000b500b97308 */ /* 0x0003300000000800 */
[----:B------:R-:W5:Y:S01]  /*5060*/  MUFU.EX2 R186, R186 ;  /* 0x000000ba00ba7308 */ /* 0x000f620000000800 */
[----:B0-----:R-:W-:Y:S01]  /*5070*/  F2FP.BF16.PACK_AB R180, R199, R198 ;  /* 0x000000c6c7b4723e */ /* 0x001fe200000010ff */
[----:B------:R-:W-:Y:S01]  /*5080*/  FADD R210, R203, R210 ;  /* 0x000000d2cbd27221 */ /* 0x000fe20000000000 */
[----:B-1----:R-:W-:Y:S01]  /*5090*/  F2FP.BF16.PACK_AB R181, R212, R208 ;  /* 0x000000d0d4b5723e */ /* 0x002fe200000010ff */
[----:B------:R-:W-:-:S02]  /*50a0*/  FADD R194, R193, R194 ;  /* 0x000000c2c1c27221 */ /* 0x000fc40000000000 */
[----:B------:R-:W-:Y:S02]  /*50b0*/  FADD R199, R198, R199 ;  /* 0x000000c7c6c77221 */ /* 0x000fe40000000000 */
[----:B------:R-:W-:Y:S01]  /*50c0*/  FADD R208, R208, R212 ;  /* 0x000000d4d0d07221 */ /* 0x000fe20000000000 */
[----:B--2---:R-:W-:Y:S01]  /*50d0*/  F2FP.BF16.PACK_AB R182, R189, R188 ;  /* 0x000000bcbdb6723e */ /* 0x004fe200000010ff */
[----:B------:R-:W-:Y:S01]  /*50e0*/  FADD R211, R211, R210 ;  /* 0x000000d2d3d37221 */ /* 0x000fe20000000000 */
[----:B---3--:R-:W-:Y:S01]  /*50f0*/  F2FP.BF16.PACK_AB R183, R190, R187 ;  /* 0x000000bbbeb7723e */ /* 0x008fe200000010ff */
[C---:B----4-:R-:W-:Y:S02]  /*5100*/  FMUL R164, R185.reuse, R164 ;  /* 0x000000a4b9a47220 */ /* 0x050fe40000400000 */
[----:B------:R-:W-:Y:S02]  /*5110*/  FMUL R165, R185, R165 ;  /* 0x000000a5b9a57220 */ /* 0x000fe40000400000 */
[----:B-----5:R-:W-:-:S02]  /*5120*/  FMUL R166, R186, R166 ;  /* 0x000000a6baa67220 */ /* 0x020fc40000400000 */
[----:B------:R-:W-:Y:S02]  /*5130*/  FMUL R167, R186, R167 ;  /* 0x000000a7baa77220 */ /* 0x000fe40000400000 */
[----:B------:R-:W-:Y:S02]  /*5140*/  FADD R194, R195, R194 ;  /* 0x000000c2c3c27221 */ /* 0x000fe40000000000 */
[----:B------:R-:W-:Y:S02]  /*5150*/  FADD R188, R188, R199 ;  /* 0x000000c7bcbc7221 */ /* 0x000fe40000000000 */
[----:B------:R-:W-:Y:S02]  /*5160*/  FADD R187, R187, R208 ;  /* 0x000000d0bbbb7221 */ /* 0x000fe40000000000 */
[C---:B------:R-:W-:Y:S02]  /*5170*/  FMUL R80, R185.reuse, R80 ;  /* 0x00000050b9507220 */ /* 0x040fe40000400000 */
[----:B------:R-:W-:-:S02]  /*5180*/  FMUL R81, R185, R81 ;  /* 0x00000051b9517220 */ /* 0x000fc40000400000 */
[C---:B------:R-:W-:Y:S02]  /*5190*/  FMUL R82, R186.reuse, R82 ;  /* 0x00000052ba527220 */ /* 0x040fe40000400000 */
[----:B------:R-:W-:Y:S02]  /*51a0*/  FMUL R83, R186, R83 ;  /* 0x00000053ba537220 */ /* 0x000fe40000400000 */
[----:B------:R-:W-:Y:S02]  /*51b0*/  FADD R211, R196, R211 ;  /* 0x000000d3c4d37221 */ /* 0x000fe40000000000 */
[----:B------:R-:W-:Y:S02]  /*51c0*/  FADD R194, R201, R194 ;  /* 0x000000c2c9c27221 */ /* 0x000fe40000000000 */
[----:B------:R-:W-:Y:S02]  /*51d0*/  FADD R188, R189, R188 ;  /* 0x000000bcbdbc7221 */ /* 0x000fe40000000000 */
[----:B------:R-:W-:Y:S01]  /*51e0*/  FADD R187, R190, R187 ;  /* 0x000000bbbebb7221 */ /* 0x000fe20000000000 */
[C---:B------:R-:W-:Y:S01]  /*51f0*/  HMMA.16816.F32.BF16 R164, R180.reuse, R44, R164 ;  /* 0x0000002cb4a4723c */ /* 0x040fe200000418a4 */
[----:B------:R-:W0:Y:S04]  /*5200*/  SHFL.BFLY PT, R44, R211, 0x2, 0x1f ;  /* 0x0c401f00d32c7f89 */ /* 0x000e2800000e0000 */
[----:B------:R-:W1:Y:S03]  /*5210*/  SHFL.BFLY PT, R45, R194, 0x2, 0x1f ;  /* 0x0c401f00c22d7f89 */ /* 0x000e6600000e0000 */
[----:B------:R-:W-:Y:S01]  /*5220*/  HMMA.16816.F32.BF16 R80, R180, R46, R80 ;  /* 0x0000002eb450723c */ /* 0x000fe20000041850 */
[----:B------:R-:W2:Y:S04]  /*5230*/  SHFL.BFLY PT, R47, R188, 0x2, 0x1f ;  /* 0x0c401f00bc2f7f89 */ /* 0x000ea800000e0000 */
[----:B------:R-:W3:Y:S01]  /*5240*/  SHFL.BFLY PT, R46, R187, 0x2, 0x1f ;  /* 0x0c401f00bb2e7f89 */ /* 0x000ee200000e0000 */
[----:B------:R-:W-:-:S02]  /*5250*/  FMUL R84, R185, R84 ;  /* 0x00000054b9547220 */ /* 0x000fc40000400000 */
[C---:B------:R-:W-:Y:S02]  /*5260*/  FMUL R85, R185.reuse, R85 ;  /* 0x00000055b9557220 */ /* 0x040fe40000400000 */
[C---:B------:R-:W-:Y:S02]  /*5270*/  FMUL R86, R186.reuse, R86 ;  /* 0x00000056ba567220 */ /* 0x040fe40000400000 */
[C---:B------:R-:W-:Y:S02]  /*5280*/  FMUL R87, R186.reuse, R87 ;  /* 0x00000057ba577220 */ /* 0x040fe40000400000 */
[C---:B------:R-:W-:Y:S02]  /*5290*/  FMUL R88, R185.reuse, R88 ;  /* 0x00000058b9587220 */ /* 0x040fe40000400000 */
[----:B------:R-:W-:Y:S02]  /*52a0*/  FMUL R89, R185, R89 ;  /* 0x00000059b9597220 */ /* 0x000fe40000400000 */
[----:B------:R-:W-:-:S02]  /*52b0*/  FMUL R90, R186, R90 ;  /* 0x0000005aba5a7220 */ /* 0x000fc40000400000 */
[----:B------:R-:W-:Y:S02]  /*52c0*/  FMUL R91, R186, R91 ;  /* 0x0000005bba5b7220 */ /* 0x000fe40000400000 */
[----:B0-----:R-:W-:Y:S02]  /*52d0*/  FADD R211, R211, R44 ;  /* 0x0000002cd3d37221 */ /* 0x001fe40000000000 */
[----:B-1----:R-:W-:Y:S02]  /*52e0*/  FADD R45, R194, R45 ;  /* 0x0000002dc22d7221 */ /* 0x002fe40000000000 */
[----:B--2---:R-:W-:Y:S02]  /*52f0*/  FADD R47, R188, R47 ;  /* 0x0000002fbc2f7221 */ /* 0x004fe40000000000 */
[----:B---3--:R-:W-:Y:S01]  /*5300*/  FADD R187, R187, R46 ;  /* 0x0000002ebbbb7221 */ /* 0x008fe20000000000 */
[C---:B------:R-:W-:Y:S01]  /*5310*/  HMMA.16816.F32.BF16 R84, R180.reuse, R48, R84 ;  /* 0x00000030b454723c */ /* 0x040fe20000041854 */
[----:B------:R-:W0:Y:S04]  /*5320*/  SHFL.BFLY PT, R46, R211, 0x1, 0x1f ;  /* 0x0c201f00d32e7f89 */ /* 0x000e2800000e0000 */
[----:B------:R-:W1:Y:S03]  /*5330*/  SHFL.BFLY PT, R44, R45, 0x1, 0x1f ;  /* 0x0c201f002d2c7f89 */ /* 0x000e6600000e0000 */
[----:B------:R-:W-:Y:S01]  /*5340*/  HMMA.16816.F32.BF16 R88, R180, R50, R88 ;  /* 0x00000032b458723c */ /* 0x000fe20000041858 */
[----:B------:R-:W2:Y:S04]  /*5350*/  SHFL.BFLY PT, R48, R47, 0x1, 0x1f ;  /* 0x0c201f002f307f89 */ /* 0x000ea800000e0000 */
[----:B------:R-:W3:Y:S01]  /*5360*/  SHFL.BFLY PT, R50, R187, 0x1, 0x1f ;  /* 0x0c201f00bb327f89 */ /* 0x000ee200000e0000 */
[----:B------:R-:W-:Y:S01]  /*5370*/  IADD3 R3, R3, 0x10, RZ ;  /* 0x0000001003037810 */ /* 0x000fe20007ffe0ff */
[----:B------:R-:W-:-:S03]  /*5380*/  FMUL R124, R185, R124 ;  /* 0x0000007cb97c7220 */ /* 0x000fc60000400000 */
[----:B------:R-:W-:Y:S01]  /*5390*/  ISETP.GE.AND P0, PT, R3, c[0x0][0x1d0], PT ;  /* 0x0000740003007a0c */ /* 0x000fe20003f06270 */
        /* <DEDUP_REMOVED lines=47> */
[----:B------:R-:W-:Y:S01]  /*5690*/  HMMA.16816.F32.BF16 R124, R180, R136, R124 ;  /* 0x00000088b47c723c */ /* 0x000fe2000004187c */
[----:B0-----:R-:W-:-:S02]  /*56a0*/  FADD R46, R211, R46 ;  /* 0x0000002ed32e7221 */ /* 0x001fc40000000000 */
[----:B-1----:R-:W-:Y:S02]  /*56b0*/  FADD R45, R45, R44 ;  /* 0x0000002c2d2d7221 */ /* 0x002fe40000000000 */
[----:B--2---:R-:W-:Y:S02]  /*56c0*/  FADD R48, R47, R48 ;  /* 0x000000302f307221 */ /* 0x004fe40000000000 */
[----:B------:R-:W-:Y:S01]  /*56d0*/  MOV R136, 0x10 ;  /* 0x0000001000887802 */ /* 0x000fe20000000f00 */
[----:B---3--:R-:W-:Y:S01]  /*56e0*/  FADD R50, R187, R50 ;  /* 0x00000032bb327221 */ /* 0x008fe20000000000 */
[----:B------:R-:W-:Y:S01]  /*56f0*/  HMMA.16816.F32.BF16 R92, R180, R176, R92 ;  /* 0x000000b0b45c723c */ /* 0x000fe2000004185c */
[----:B------:R-:W-:Y:S01]  /*5700*/  FFMA R17, R209, R17, R46 ;  /* 0x00000011d1117223 */ /* 0x000fe2000000002e */
[----:B------:R-:W-:Y:S01]  /*5710*/  MOV R210, R192 ;  /* 0x000000c000d27202 */ /* 0x000fe20000000f00 */
[C---:B------:R-:W-:Y:S01]  /*5720*/  IMAD R5, R136.reuse, c[0x0][0x1b4], R5 ;  /* 0x00006d0088057a24 */ /* 0x040fe200078e0205 */
[----:B------:R-:W-:Y:S01]  /*5730*/  MOV R209, R200 ;  /* 0x000000c800d17202 */ /* 0x000fe20000000f00 */
[----:B------:R-:W-:-:S03]  /*5740*/  IMAD R9, R136, c[0x0][0x1a4], R9 ;  /* 0x0000690088097a24 */ /* 0x000fc600078e0209 */
[----:B------:R-:W-:Y:S01]  /*5750*/  HMMA.16816.F32.BF16 R96, R180, R178, R96 ;  /* 0x000000b2b460723c */ /* 0x000fe20000041860 */
[----:B------:R-:W-:Y:S01]  /*5760*/  FFMA R18, R202, R18, R45 ;  /* 0x00000012ca127223 */ /* 0x000fe2000000002d */
[----:B------:R-:W-:Y:S01]  /*5770*/  MOV R208, R197 ;  /* 0x000000c500d07202 */ /* 0x000fe20000000f00 */
[----:B------:R-:W-:Y:S01]  /*5780*/  FFMA R16, R185, R16, R48 ;  /* 0x00000010b9107223 */ /* 0x000fe20000000030 */
[----:B------:R-:W-:Y:S01]  /*5790*/  MOV R207, R184 ;  /* 0x000000b800cf7202 */ /* 0x000fe20000000f00 */
[----:B------:R-:W-:-:S03]  /*57a0*/  FFMA R15, R186, R15, R50 ;  /* 0x0000000fba0f7223 */ /* 0x000fc60000000032 */
        /* <DEDUP_REMOVED lines=8> */
[----:B------:R-:W-:Y:S01]  /*5830*/  HMMA.16816.F32.BF16 R140, R180, R154, R140 ;  /* 0x0000009ab48c723c */ /* 0x000fe2000004188c */
[----:B------:R-:W-:Y:S01]  /*5840*/  @P0 CALL.REL.NOINC `(.L_x_0) ;  /* 0x0000001000000944 */ /* 0x000fe20003c00000 */
[----:B------:R-:W-:Y:S06]  /*5850*/  BRA `(.L_x_1) ;  /* 0xffffe48000007947 */ /* 0x000fec000383ffff */
.L_x_0:
[----:B------:R-:W-:Y:S01]  /*5860*/  SHF.L.U32 R46, R0, 0x9, RZ ;  /* 0x00000009002e7819 */ /* 0x000fe200000006ff */
[----:B------:R-:W-:Y:S01]  /*5870*/  BAR.SYNC.DEFER_BLOCKING 0x0 ;  /* 0x0000000000007b1d */ /* 0x000fe20000010000 */
[----:B------:R-:W-:-:S02]  /*5880*/  MOV R137, R114 ;  /* 0x0000007200897202 */ /* 0x000fc40000000f00 */
[----:B------:R-:W-:Y:S02]  /*5890*/  LOP3.LUT R46, R46, 0x3000, RZ, 0xc0, !PT ;  /* 0x000030002e2e7812 */ /* 0x000fe400078ec0ff */
[----:B------:R-:W-:Y:S02]  /*58a0*/  MOV R3, R72 ;  /* 0x0000004800037202 */ /* 0x000fe40000000f00 */
[----:B------:R-:W-:Y:S02]  /*58b0*/  MOV R114, R18 ;  /* 0x0000001200727202 */ /* 0x000fe40000000f00 */
[----:B------:R-:W-:Y:S01]  /*58c0*/  MOV R10, R65 ;  /* 0x00000041000a7202 */ /* 0x000fe20000000f00 */
[----:B------:R-:W-:Y:S01]  /*58d0*/  IMAD R65, R205, c[0x0][0x1c4], RZ ;  /* 0x00007100cd417a24 */ /* 0x000fe200078e02ff */
[----:B------:R-:W-:Y:S01]  /*58e0*/  LOP3.LUT R72, R46, 0x60, R19, 0xf8, !PT ;  /* 0x000000602e487812 */ /* 0x000fe200078ef813 */
[----:B------:R-:W-:Y:S01]  /*58f0*/  IMAD R46, R2, c[0x0][0x1c0], RZ ;  /* 0x00007000022e7a24 */ /* 0x000fe200078e02ff */
[----:B------:R-:W-:Y:S01]  /*5900*/  SHF.L.U32 R18, R0, 0xb, RZ ;  /* 0x0000000b00127819 */ /* 0x000fe200000006ff */
[----:B------:R-:W-:Y:S01]  /*5910*/  FMUL R19, R114, 8388608 ;  /* 0x4b00000072137820 */ /* 0x000fe20000400000 */
[----:B------:R-:W-:Y:S01]  /*5920*/  MOV R8, R69 ;  /* 0x0000004500087202 */ /* 0x000fe20000000f00 */
[----:B------:R-:W-:Y:S01]  /*5930*/  IMAD R2, R2, c[0x0][0x1cc], RZ ;  /* 0x0000730002027a24 */ /* 0x000fe200078e02ff */
[----:B------:R-:W-:-:S02]  /*5940*/  MOV R69, R86 ;  /* 0x0000005600457202 */ /* 0x000fc40000000f00 */
[----:B------:R-:W-:Y:S02]  /*5950*/  MOV R86, R93 ;  /* 0x0000005d00567202 */ /* 0x000fe40000000f00 */
[----:B------:R-:W-:Y:S02]  /*5960*/  MOV R139, R97 ;  /* 0x00000061008b7202 */ /* 0x000fe40000000f00 */
[----:B------:R-:W-:Y:S02]  /*5970*/  LOP3.LUT R47, R18, 0x3000, RZ, 0xc0, !PT ;  /* 0x00003000122f7812 */ /* 0x000fe400078ec0ff */
[----:B------:R-:W-:Y:S02]  /*5980*/  MOV R97, R122 ;  /* 0x0000007a00617202 */ /* 0x000fe40000000f00 */
[----:B------:R-:W-:Y:S02]  /*5990*/  MOV R93, R123 ;  /* 0x0000007b005d7202 */ /* 0x000fe40000000f00 */
[----:B------:R-:W-:-:S02]  /*59a0*/  MOV R163, R107 ;  /* 0x0000006b00a37202 */ /* 0x000fc40000000f00 */
[----:B------:R-:W-:Y:S02]  /*59b0*/  SHF.L.U32 R122, R46, 0x1, RZ ;  /* 0x000000012e7a7819 */ /* 0x000fe400000006ff */
[C---:B------:R-:W-:Y:S02]  /*59c0*/  SHF.L.U32 R123, R65.reuse, 0x1, RZ ;  /* 0x00000001417b7819 */ /* 0x040fe400000006ff */
[----:B------:R-:W-:Y:S02]  /*59d0*/  MOV R107, R115 ;  /* 0x00000073006b7202 */ /* 0x000fe40000000f00 */
[----:B------:R-:W-:Y:S01]  /*59e0*/  MOV R7, R68 ;  /* 0x0000004400077202 */ /* 0x000fe20000000f00 */
[----:B------:R-:W-:Y:S01]  /*59f0*/  IMAD.HI R68, R65, 0x2, RZ ;  /* 0x0000000241447827 */ /* 0x000fe200078e02ff */
[----:B------:R-:W-:Y:S02]  /*5a00*/  MOV R9, R64 ;  /* 0x0000004000097202 */ /* 0x000fe40000000f00 */
[----:B------:R-:W-:-:S02]  /*5a10*/  MOV R115, R17 ;  /* 0x0000001100737202 */ /* 0x000fc40000000f00 */
[----:B------:R-:W-:Y:S01]  /*5a20*/  LEA R234, R206, R47, 0x4 ;  /* 0x0000002fceea7211 */ /* 0x000fe200078e20ff */
[----:B------:R-:W-:Y:S01]  /*5a30*/  IMAD.HI R47, R46, 0x2, RZ ;  /* 0x000000022e2f7827 */ /* 0x000fe200078e02ff */
[----:B------:R-:W-:Y:S02]  /*5a40*/  MOV R64, R82 ;  /* 0x0000005200407202 */ /* 0x000fe40000000f00 */
[----:B------:R-:W-:Y:S02]  /*5a50*/  MOV R13, R78 ;  /* 0x0000004e000d7202 */ /* 0x000fe40000000f00 */
[----:B------:R-:W-:Y:S02]  /*5a60*/  MOV R82, R89 ;  /* 0x0000005900527202 */ /* 0x000fe40000000f00 */
[----:B------:R-:W-:Y:S02]  /*5a70*/  IADD3 R122, P0, P5, R123, c[0x0][0x178], R122 ;  /* 0x00005e007b7a7a10 */ /* 0x000fe40007d1e07a */
[----:B------:R-:W-:-:S02]  /*5a80*/  MOV R89, R127 ;  /* 0x0000007f00597202 */ /* 0x000fc40000000f00 */
[----:B------:R-:W-:Y:S02]  /*5a90*/  MOV R78, R15 ;  /* 0x0000000f004e7202 */ /* 0x000fe40000000f00 */
[----:B------:R-:W-:Y:S01]  /*5aa0*/  MOV R127, R16 ;  /* 0x00000010007f7202 */ /* 0x000fe20000000f00 */
[C---:B------:R-:W-:Y:S01]  /*5ab0*/  FMUL R16, R115.reuse, 8388608 ;  /* 0x4b00000073107820 */ /* 0x040fe20000400000 */
[----:B------:R-:W-:Y:S02]  /*5ac0*/  FSETP.GEU.AND P2, PT, R115, 1.175494350822287508e-38, PT ;  /* 0x008000007300780b */ /* 0x000fe40003f4e000 */
[----:B------:R-:W-:Y:S02]  /*5ad0*/  IADD3.X R123, R68, c[0x0][0x17c], R47, P0, P5 ;  /* 0x00005f00447b7a10 */ /* 0x000fe400007ea42f */
[----:B------:R-:W-:Y:S02]  /*5ae0*/  FSETP.GT.AND P0, PT, |R78|, 8.50705917302346158658e+37, PT ;  /* 0x7e8000004e00780b */ /* 0x000fe40003f04200 */
[----:B------:R-:W-:-:S02]  /*5af0*/  MOV R49, R103 ;  /* 0x0000006700317202 */ /* 0x000fc40000000f00 */
[----:B------:R-:W-:Y:S02]  /*5b00*/  MOV R103, R109 ;  /* 0x0000006d00677202 */ /* 0x000fe40000000f00 */
[----:B------:R-:W-:Y:S02]  /*5b10*/  FSEL R109, R16, R115, !P2 ;  /* 0x00000073106d7208 */ /* 0x000fe40005000000 */
[----:B------:R-:W-:Y:S02]  /*5b20*/  FSEL R185, RZ, -23, P2 ;  /* 0xc1b80000ffb97808 */ /* 0x000fe40001000000 */
[C---:B------:R-:W-:Y:S02]  /*5b30*/  FSETP.GEU.AND P2, PT, |R78|.reuse, 1.175494350822287508e-38, PT ;  /* 0x008000004e00780b */ /* 0x040fe40003f4e200 */
[----:B------:R-:W-:Y:S01]  /*5b40*/  MOV R159, R111 ;  /* 0x0000006f009f7202 */ /* 0x000fe20000000f00 */
[----:B------:R-:W-:Y:S01]  /*5b50*/  FMUL R111, R78, 8388608 ;  /* 0x4b0000004e6f7820 */ /* 0x000fe20000400000 */
[----:B------:R-:W-:Y:S01]  /*5b60*/  MOV R4, R73 ;  /* 0x0000004900047202 */ /* 0x000fe20000000f00 */
[----:B------:R-:W-:Y:S01]  /*5b70*/  @P0 FMUL R143, R143, 0.25 ;  /* 0x3e8000008f8f0820 */ /* 0x000fe20000400000 */
        /* <DEDUP_REMOVED lines=32> */
[----:B------:R-:W-:Y:S01]  /*5d80*/  FSETP.GEU.AND P4, PT, R78, 1.175494350822287508e-38, PT ;  /* 0x008000004e00780b */ /* 0x000fe20003f8e000 */
[----:B------:R-:W-:Y:S01]  /*5d90*/  @P0 FMUL R105, R105, 0.25 ;  /* 0x3e80000069690820 */ /* 0x000fe20000400000 */
[----:B------:R-:W-:Y:S01]  /*5da0*/  FSETP.GEU.AND P1, PT, R114, 1.175494350822287508e-38, PT ;  /* 0x008000007200780b */ /* 0x000fe20003f2e000 */
[----:B------:R-:W-:Y:S01]  /*5db0*/  @P0 FMUL R101, R101, 0.25 ;  /* 0x3e80000065650820 */ /* 0x000fe20000400000 */
[----:B------:R-:W-:Y:S01]  /*5dc0*/  MOV R154, R104 ;  /* 0x00000068009a7202 */ /* 0x000fe20000000f00 */
[----:B------:R-:W-:Y:S01]  /*5dd0*/  @P0 FMUL R50, R50, 0.25 ;  /* 0x3e80000032320820 */ /* 0x000fe20000400000 */
[----:B------:R-:W-:Y:S01]  /*5de0*/  MOV R104, R108 ;  /* 0x0000006c00687202 */ /* 0x000fe20000000f00 */
[----:B------:R-:W-:Y:S01]  /*5df0*/  @P0 FMUL R77, R77, 0.25 ;  /* 0x3e8000004d4d0820 */ /* 0x000fe20000400000 */
[----:B------:R-:W-:Y:S01]  /*5e00*/  FSEL R111, R111, R78, !P4 ;  /* 0x0000004e6f6f7208 */ /* 0x000fe20006000000 */
[----:B------:R-:W-:Y:S01]  /*5e10*/  @P0 FMUL R76, R76, 0.25 ;  /* 0x3e8000004c4c0820 */ /* 0x000fe20000400000 */
[----:B------:R-:W-:Y:S01]  /*5e20*/  FSEL R108, R19, R114, !P1 ;  /* 0x00000072136c7208 */ /* 0x000fe20004800000 */
[----:B------:R-:W-:Y:S01]  /*5e30*/  @P0 FMUL R95, R95, 0.25 ;  /* 0x3e8000005f5f0820 */ /* 0x000fe20000400000 */
[----:B------:R-:W-:Y:S01]  /*5e40*/  FSEL R196, RZ, -23, P1 ;  /* 0xc1b80000ffc47808 */ /* 0x000fe20000800000 */
[----:B------:R-:W-:Y:S01]  /*5e50*/  @P0 FMUL R73, R73, 0.25 ;  /* 0x3e80000049490820 */ /* 0x000fe20000400000 */
[----:B------:R-:W-:Y:S01]  /*5e60*/  FSETP.GT.AND P1, PT, |R127|, 8.50705917302346158658e+37, PT ;  /* 0x7e8000007f00780b */ /* 0x000fe20003f24200 */
        /* <DEDUP_REMOVED lines=18> */
[----:B------:R-:W-:Y:S01]  /*5f90*/  @!P2 FMUL R143, R143, 16777216 ;  /* 0x4b8000008f8fa820 */ /* 0x000fe20000400000 */
[----:B------:R-:W-:Y:S01]  /*5fa0*/  FSETP.GEU.AND P3, PT, R127, 1.175494350822287508e-38, PT ;  /* 0x008000007f00780b */ /* 0x000fe20003f6e000 */
[----:B------:R-:W-:Y:S01]  /*5fb0*/  @!P2 FMUL R142, R142, 16777216 ;  /* 0x4b8000008e8ea820 */ /* 0x000fe20000400000 */
[----:B------:R-:W-:Y:S01]  /*5fc0*/  FSETP.GT.AND P0, PT, |R115|, 8.50705917302346158658e+37, PT ;  /* 0x7e8000007300780b */ /* 0x000fe20003f04200 */
[----:B------:R-:W-:Y:S01]  /*5fd0*/  @!P2 FMUL R135, R135, 16777216 ;  /* 0x4b8000008787a820 */ /* 0x000fe20000400000 */
[----:B------:R-:W-:Y:S01]  /*5fe0*/  MOV R51, R67 ;  /* 0x0000004300337202 */ /* 0x000fe20000000f00 */
[----:B------:R-:W-:Y:S01]  /*5ff0*/  @!P2 FMUL R134, R134, 16777216 ;  /* 0x4b8000008686a820 */ /* 0x000fe20000400000 */
[C---:B------:R-:W-:Y:S01]  /*6000*/  SHF.L.U32 R67, R0.reuse, 0x3, RZ ;  /* 0x0000000300437819 */ /* 0x040fe200000006ff */
[----:B------:R-:W-:Y:S01]  /*6010*/  @!P2 FMUL R131, R131, 16777216 ;  /* 0x4b8000008383a820 */ /* 0x000fe20000400000 */
[----:B------:R-:W-:Y:S01]  /*6020*/  SHF.L.U32 R19, R0, 0x2, RZ ;  /* 0x0000000200137819 */ /* 0x000fe200000006ff */
[----:B------:R-:W-:Y:S01]  /*6030*/  @!P2 FMUL R130, R130, 16777216 ;  /* 0x4b8000008282a820 */ /* 0x000fe20000400000 */
[----:B------:R-:W-:Y:S01]  /*6040*/  LOP3.LUT R18, R67, 0x700, RZ, 0xc0, !PT ;  /* 0x0000070043127812 */ /* 0x000fe200078ec0ff */
[----:B------:R-:W-:Y:S01]  /*6050*/  @!P2 FMUL R89, R89, 16777216 ;  /* 0x4b8000005959a820 */ /* 0x000fe20000400000 */
[----:B------:R-:W-:Y:S01]  /*6060*/  MOV R12, R75 ;  /* 0x0000004b000c7202 */ /* 0x000fe20000000f00 */
[----:B------:R-:W-:Y:S01]  /*6070*/  @!P2 FMUL R126, R126, 16777216 ;  /* 0x4b8000007e7ea820 */ /* 0x000fe20000400000 */
[----:B------:R-:W-:Y:S01]  /*6080*/  LOP3.LUT R75, R18, 0x70, R19, 0xf8, !PT ;  /* 0x00000070124b7812 */ /* 0x000fe200078ef813 */
[----:B------:R-:W-:Y:S01]  /*6090*/  @!P2 FMUL R93, R93, 16777216 ;  /* 0x4b8000005d5da820 */ /* 0x000fe20000400000 */
[----:B------:R-:W-:Y:S01]  /*60a0*/  MOV R11, R74 ;  /* 0x0000004a000b7202 */ /* 0x000fe20000000f00 */
[----:B------:R-:W-:Y:S01]  /*60b0*/  @!P2 FMUL R97, R97, 16777216 ;  /* 0x4b8000006161a820 */ /* 0x000fe20000400000 */
[----:B------:R-:W-:Y:S01]  /*60c0*/  MOV R14, R79 ;  /* 0x0000004f000e7202 */ /* 0x000fe20000000f00 */
[----:B------:R-:W-:Y:S01]  /*60d0*/  @!P2 FMUL R101, R101, 16777216 ;  /* 0x4b8000006565a820 */ /* 0x000fe20000400000 */
[----:B------:R-:W-:Y:S01]  /*60e0*/  MOV R44, R70 ;  /* 0x00000046002c7202 */ /* 0x000fe20000000f00 */
[----:B------:R-:W-:Y:S01]  /*60f0*/  @!P2 FMUL R105, R105, 16777216 ;  /* 0x4b8000006969a820 */ /* 0x000fe20000400000 */
[----:B------:R-:W-:Y:S01]  /*6100*/  LOP3.LUT R72, R72, R75, RZ, 0x3c, !PT ;  /* 0x0000004b48487212 */ /* 0x000fe200078e3cff */
[----:B------:R-:W-:Y:S01]  /*6110*/  @!P2 FMUL R107, R107, 16777216 ;  /* 0x4b8000006b6ba820 */ /* 0x000fe20000400000 */
[----:B------:R-:W-:Y:S01]  /*6120*/  IADD3 R15, R108, -0x3f3504f3, RZ ;  /* 0xc0cafb0d6c0f7810 */ /* 0x000fe20007ffe0ff */
[----:B------:R-:W-:Y:S01]  /*6130*/  @!P2 FMUL R137, R137, 16777216 ;  /* 0x4b8000008989a820 */ /* 0x000fe20000400000 */
[----:B------:R-:W-:Y:S01]  /*6140*/  IADD3 R118, R109, -0x3f3504f3, RZ ;  /* 0xc0cafb0d6d767810 */ /* 0x000fe20007ffe0ff */
[----:B------:R-:W-:Y:S01]  /*6150*/  @!P2 FMUL R78, R78, 16777216 ;  /* 0x4b8000004e4ea820 */ /* 0x000fe20000400000 */
[----:B------:R-:W-:Y:S01]  /*6160*/  IADD3 R116, R111, -0x3f3504f3, RZ ;  /* 0xc0cafb0d6f747810 */ /* 0x000fe20007ffe0ff */
[----:B------:R-:W-:Y:S01]  /*6170*/  @!P2 FMUL R159, R159, 16777216 ;  /* 0x4b8000009f9fa820 */ /* 0x000fe20000400000 */
[----:B------:R-:W-:Y:S01]  /*6180*/  LOP3.LUT R15, R15, 0xff800000, RZ, 0xc0, !PT ;  /* 0xff8000000f0f7812 */ /* 0x000fe200078ec0ff */
[----:B------:R-:W-:Y:S01]  /*6190*/  @!P2 FMUL R161, R161, 16777216 ;  /* 0x4b800000a1a1a820 */ /* 0x000fe20000400000 */
[----:B------:R-:W-:Y:S01]  /*61a0*/  LOP3.LUT R118, R118, 0xff800000, RZ, 0xc0, !PT ;  /* 0xff80000076767812 */ /* 0x000fe200078ec0ff */
[----:B------:R-:W-:Y:S01]  /*61b0*/  @!P2 FMUL R163, R163, 16777216 ;  /* 0x4b800000a3a3a820 */ /* 0x000fe20000400000 */
[----:B------:R-:W0:Y:S01]  /*61c0*/  MUFU.RCP R78, R78 ;  /* 0x0000004e004e7308 */ /* 0x000e220000001000 */
[----:B------:R-:W-:Y:S01]  /*61d0*/  @!P2 FMUL R106, R106, 16777216 ;  /* 0x4b8000006a6aa820 */ /* 0x000fe20000400000 */
[----:B------:R-:W-:Y:S01]  /*61e0*/  LOP3.LUT R116, R116, 0xff800000, RZ, 0xc0, !PT ;  /* 0xff80000074747812 */ /* 0x000fe200078ec0ff */
[----:B------:R-:W-:Y:S01]  /*61f0*/  @!P2 FMUL R49, R49, 16777216 ;  /* 0x4b8000003131a820 */ /* 0x000fe20000400000 */
[----:B------:R-:W-:Y:S01]  /*6200*/  LOP3.LUT R70, R67, 0x38, RZ, 0xc0, !PT ;  /* 0x0000003843467812 */ /* 0x000fe200078ec0ff */
[----:B------:R-:W-:Y:S01]  /*6210*/  @!P2 FMUL R50, R50, 16777216 ;  /* 0x4b8000003232a820 */ /* 0x000fe20000400000 */
[----:B------:R-:W-:Y:S01]  /*6220*/  LOP3.LUT R19, R0, 0xf0, RZ, 0xc0, !PT ;  /* 0x000000f000137812 */ /* 0x000fe200078ec0ff */
[----:B------:R-:W-:Y:S01]  /*6230*/  @!P2 FMUL R77, R77, 16777216 ;  /* 0x4b8000004d4da820 */ /* 0x000fe20000400000 */
[----:B------:R-:W-:Y:S01]  /*6240*/  I2F R17, R15 ;  /* 0x0000000f00117306 */ /* 0x000fe20000201400 */
[----:B------:R-:W-:Y:S01]  /*6250*/  @!P2 FMUL R76, R76, 16777216 ;  /* 0x4b8000004c4ca820 */ /* 0x000fe20000400000 */
[----:B------:R-:W-:Y:S01]  /*6260*/  SHF.R.U32.HI R0, RZ, 0x1, R0 ;  /* 0x00000001ff007819 */ /* 0x000fe20000011600 */
[----:B------:R-:W-:Y:S01]  /*6270*/  @!P2 FMUL R95, R95, 16777216 ;  /* 0x4b8000005f5fa820 */ /* 0x000fe20000400000 */
[----:B------:R-:W-:Y:S01]  /*6280*/  FSEL R113, RZ, -23, P3 ;  /* 0xc1b80000ff717808 */ /* 0x000fe20001800000 */
[----:B------:R-:W-:Y:S01]  /*6290*/  @!P2 FMUL R73, R73, 16777216 ;  /* 0x4b8000004949a820 */ /* 0x000fe20000400000 */
[----:B------:R-:W-:Y:S01]  /*62a0*/  FSEL R193, RZ, -23, P4 ;  /* 0xc1b80000ffc17808 */ /* 0x000fe20002000000 */
[----:B------:R-:W-:Y:S01]  /*62b0*/  @!P2 FMUL R91, R91, 16777216 ;  /* 0x4b8000005b5ba820 */ /* 0x000fe20000400000 */
[----:B------:R1:W-:Y:S01]  /*62c0*/  I2F R16, R118 ;  /* 0x0000007600107306 */ /* 0x0003e20000201400 */
[----:B------:R-:W-:Y:S01]  /*62d0*/  @!P2 FMUL R138, R138, 16777216 ;  /* 0x4b8000008a8aa820 */ /* 0x000fe20000400000 */
[----:B------:R-:W-:Y:S01]  /*62e0*/  LEA R19, R19, R70, 0x2 ;  /* 0x0000004613137211 */ /* 0x000fe200078e10ff */
[----:B------:R-:W-:Y:S01]  /*62f0*/  @!P2 FMUL R71, R71, 16777216 ;  /* 0x4b8000004747a820 */ /* 0x000fe20000400000 */
[----:B------:R-:W-:Y:S01]  /*6300*/  LOP3.LUT R0, R0, 0x4, RZ, 0xc0, !PT ;  /* 0x0000000400007812 */ /* 0x000fe200078ec0ff */
[----:B------:R-:W-:Y:S01]  /*6310*/  @!P2 FMUL R69, R69, 16777216 ;  /* 0x4b8000004545a820 */ /* 0x000fe20000400000 */
[----:B------:R-:W-:Y:S01]  /*6320*/  ISETP.GE.U32.AND P4, PT, R111, 0x7f800000, PT ;  /* 0x7f8000006f00780c */ /* 0x000fe20003f86070 */
[----:B------:R-:W-:Y:S01]  /*6330*/  @!P2 FMUL R66, R66, 16777216 ;  /* 0x4b8000004242a820 */ /* 0x000fe20000400000 */
[----:B------:R2:W-:Y:S01]  /*6340*/  I2F R46, R116 ;  /* 0x00000074002e7306 */ /* 0x0005e20000201400 */
[----:B------:R-:W-:Y:S01]  /*6350*/  @!P2 FMUL R64, R64, 16777216 ;  /* 0x4b8000004040a820 */ /* 0x000fe20000400000 */
[----:B------:R-:W-:Y:S01]  /*6360*/  IADD3 R0, R0, R19, RZ ;  /* 0x0000001300007210 */ /* 0x000fe20007ffe0ff */
[----:B------:R-:W-:Y:S01]  /*6370*/  @!P2 FMUL R167, R167, 16777216 ;  /* 0x4b800000a7a7a820 */ /* 0x000fe20000400000 */
[----:B-1----:R-:W-:Y:S01]  /*6380*/  IADD3 R118, R109, -R118, RZ ;  /* 0x800000766d767210 */ /* 0x002fe20007ffe0ff */
[----:B------:R-:W-:Y:S01]  /*6390*/  @!P2 FMUL R166, R166, 16777216 ;  /* 0x4b800000a6a6a820 */ /* 0x000fe20000400000 */
[C---:B------:R-:W-:Y:S01]  /*63a0*/  FSETP.GEU.AND P2, PT, |R127|.reuse, 1.175494350822287508e-38, PT ;  /* 0x008000007f00780b */ /* 0x040fe20003f4e200 */
[----:B------:R-:W-:Y:S01]  /*63b0*/  FMUL R110, R127, 8388608 ;  /* 0x4b0000007f6e7820 */ /* 0x000fe20000400000 */
[----:B------:R-:W-:Y:S01]  /*63c0*/  LOP3.LUT R233, R234, 0x20, RZ, 0x3c, !PT ;  /* 0x00000020eae97812 */ /* 0x000fe200078e3cff */
[----:B------:R-:W-:Y:S01]  /*63d0*/  @P1 FMUL R141, R141, 0.25 ;  /* 0x3e8000008d8d1820 */ /* 0x000fe20000400000 */
[----:B--2---:R-:W-:Y:S01]  /*63e0*/  IADD3 R116, R111, -R116, RZ ;  /* 0x800000746f747210 */ /* 0x004fe20007ffe0ff */
[----:B------:R-:W-:Y:S01]  /*63f0*/  @P1 FMUL R129, R129, 0.25 ;  /* 0x3e80000081811820 */ /* 0x000fe20000400000 */
[----:B------:R-:W-:Y:S01]  /*6400*/  FSEL R110, R110, R127, !P3 ;  /* 0x0000007f6e6e7208 */ /* 0x000fe20005800000 */
[----:B------:R-:W-:Y:S01]  /*6410*/  @P1 FMUL R133, R133, 0.25 ;  /* 0x3e80000085851820 */ /* 0x000fe20000400000 */
[----:B------:R-:W-:Y:S01]  /*6420*/  LOP3.LUT R232, R234, 0x40, RZ, 0x3c, !PT ;  /* 0x00000040eae87812 */ /* 0x000fe200078e3cff */
[----:B------:R-:W-:Y:S01]  /*6430*/  @P1 FMUL R132, R132, 0.25 ;  /* 0x3e80000084841820 */ /* 0x000fe20000400000 */
[----:B------:R-:W-:Y:S01]  /*6440*/  IADD3 R119, R110, -0x3f3504f3, RZ ;  /* 0xc0cafb0d6e777810 */ /* 0x000fe20007ffe0ff */
[----:B------:R-:W-:Y:S01]  /*6450*/  @P1 FMUL R157, R157, 0.25 ;  /* 0x3e8000009d9d1820 */ /* 0x000fe20000400000 */
[----:B------:R-:W-:Y:S01]  /*6460*/  LOP3.LUT R201, R234, 0x60, RZ, 0x3c, !PT ;  /* 0x00000060eac97812 */ /* 0x000fe200078e3cff */
[----:B------:R-:W-:Y:S01]  /*6470*/  @P1 FMUL R128, R128, 0.25 ;  /* 0x3e80000080801820 */ /* 0x000fe20000400000 */
[----:B------:R-:W-:Y:S01]  /*6480*/  LOP3.LUT R119, R119, 0xff800000, RZ, 0xc0, !PT ;  /* 0xff80000077777812 */ /* 0x000fe200078ec0ff */
[----:B------:R-:W-:Y:S01]  /*6490*/  @P1 FMUL R125, R125, 0.25 ;  /* 0x3e8000007d7d1820 */ /* 0x000fe20000400000 */
[----:B------:R-:W-:Y:S01]  /*64a0*/  ISETP.GE.U32.AND P5, PT, R110, 0x7f800000, PT ;  /* 0x7f8000006e00780c */ /* 0x000fe20003fa6070 */
[----:B------:R-:W-:Y:S01]  /*64b0*/  @P1 FMUL R124, R124, 0.25 ;  /* 0x3e8000007c7c1820 */ /* 0x000fe20000400000 */
[----:B------:R1:W-:Y:S01]  /*64c0*/  I2F R18, R119 ;  /* 0x0000007700127306 */ /* 0x0003e20000201400 */
[----:B------:R-:W-:Y:S01]  /*64d0*/  @P1 FMUL R121, R121, 0.25 ;  /* 0x3e80000079791820 */ /* 0x000fe20000400000 */
[----:B------:R-:W-:Y:S01]  /*64e0*/  FSETP.NEU.AND P3, PT, R108, RZ, PT ;  /* 0x000000ff6c00720b */ /* 0x000fe20003f6d000 */
[----:B------:R-:W-:Y:S01]  /*64f0*/  @P1 FMUL R120, R120, 0.25 ;  /* 0x3e80000078781820 */ /* 0x000fe20000400000 */
[----:B------:R-:W-:Y:S01]  /*6500*/  LOP3.LUT R204, R204, 0x1f8, RZ, 0xc0, !PT ;  /* 0x000001f8cccc7812 */ /* 0x000fe200078ec0ff */
[----:B------:R-:W-:-:S02]  /*6510*/  @P1 FMUL R117, R117, 0.25 ;  /* 0x3e80000075751820 */ /* 0x000fc40000400000 */
[----:B------:R-:W-:Y:S02]  /*6520*/  @P1 FMUL R96, R96, 0.25 ;  /* 0x3e80000060601820 */ /* 0x000fe40000400000 */
[----:B------:R-:W-:Y:S01]  /*6530*/  @P1 FMUL R99, R99, 0.25 ;  /* 0x3e80000063631820 */ /* 0x000fe20000400000 */
[----:B-1----:R-:W-:Y:S01]  /*6540*/  IADD3 R119, R110, -R119, RZ ;  /* 0x800000776e777210 */ /* 0x002fe20007ffe0ff */
[----:B------:R-:W-:Y:S02]  /*6550*/  @P1 FMUL R100, R100, 0.25 ;  /* 0x3e80000064641820 */ /* 0x000fe40000400000 */
[----:B------:R-:W-:Y:S02]  /*6560*/  @P1 FMUL R103, R103, 0.25 ;  /* 0x3e80000067671820 */ /* 0x000fe40000400000 */
[----:B------:R-:W-:Y:S02]  /*6570*/  @P1 FMUL R104, R104, 0.25 ;  /* 0x3e80000068681820 */ /* 0x000fe40000400000 */
[----:B------:R-:W-:-:S02]  /*6580*/  @P1 FMUL R155, R155, 0.25 ;  /* 0x3e8000009b9b1820 */ /* 0x000fc40000400000 */
[----:B------:R-:W-:Y:S02]  /*6590*/  @P1 FMUL R154, R154, 0.25 ;  /* 0x3e8000009a9a1820 */ /* 0x000fe40000400000 */
[----:B------:R-:W-:Y:S02]  /*65a0*/  @P1 FMUL R153, R153, 0.25 ;  /* 0x3e80000099991820 */ /* 0x000fe40000400000 */
        /* <DEDUP_REMOVED lines=13> */
[----:B------:R-:W-:Y:S01]  /*6680*/  @P1 FMUL R127, R127, 0.25 ;  /* 0x3e8000007f7f1820 */ /* 0x000fe20000400000 */
[----:B------:R-:W-:Y:S01]  /*6690*/  FSETP.GT.AND P1, PT, |R114|, 8.50705917302346158658e+37, PT ;  /* 0x7e8000007200780b */ /* 0x000fe20003f24200 */
[----:B------:R-:W-:Y:S02]  /*66a0*/  @!P2 FMUL R141, R141, 16777216 ;  /* 0x4b8000008d8da820 */ /* 0x000fe40000400000 */
[----:B------:R-:W-:-:S02]  /*66b0*/  @!P2 FMUL R129, R129, 16777216 ;  /* 0x4b8000008181a820 */ /* 0x000fc40000400000 */
[----:B------:R-:W-:Y:S02]  /*66c0*/  @!P2 FMUL R133, R133, 16777216 ;  /* 0x4b8000008585a820 */ /* 0x000fe40000400000 */
[----:B------:R-:W-:Y:S02]  /*66d0*/  @!P2 FMUL R132, R132, 16777216 ;  /* 0x4b8000008484a820 */ /* 0x000fe40000400000 */
[----:B------:R-:W-:Y:S02]  /*66e0*/  @!P2 FMUL R157, R157, 16777216 ;  /* 0x4b8000009d9da820 */ /* 0x000fe40000400000 */
[----:B------:R-:W-:Y:S02]  /*66f0*/  @!P2 FMUL R128, R128, 16777216 ;  /* 0x4b8000008080a820 */ /* 0x000fe40000400000 */
        /* <DEDUP_REMOVED lines=26> */
[----:B------:R-:W-:Y:S01]  /*68a0*/  @!P2 FMUL R164, R164, 16777216 ;  /* 0x4b800000a4a4a820 */ /* 0x000fe20000400000 */
[C---:B------:R-:W-:Y:S01]  /*68b0*/  FSETP.GEU.AND P2, PT, |R115|.reuse, 1.175494350822287508e-38, PT ;  /* 0x008000007300780b */ /* 0x040fe20003f4e200 */
[----:B------:R-:W-:Y:S02]  /*68c0*/  @P0 FMUL R115, R115, 0.25 ;  /* 0x3e80000073730820 */ /* 0x000fe40000400000 */
[----:B0-----:R-:W-:Y:S02]  /*68d0*/  FMUL R75, R78, R126 ;  /* 0x0000007e4e4b7220 */ /* 0x001fe40000400000 */
[----:B------:R-:W0:Y:S01]  /*68e0*/  MUFU.RCP R126, R127 ;  /* 0x0000007f007e7308 */ /* 0x000e220000001000 */
[----:B------:R-:W-:Y:S02]  /*68f0*/  @P0 FMUL R51, R51, 0.25 ;  /* 0x3e80000033330820 */ /* 0x000fe40000400000 */
[----:B------:R-:W-:Y:S02]  /*6900*/  @P0 FMUL R48, R48, 0.25 ;  /* 0x3e80000030300820 */ /* 0x000fe40000400000 */
[----:B------:R-:W-:-:S02]  /*6910*/  @P0 FMUL R45, R45, 0.25 ;  /* 0x3e8000002d2d0820 */ /* 0x000fc40000400000 */
[----:B------:R-:W-:Y:S02]  /*6920*/  @P0 FMUL R44, R44, 0.25 ;  /* 0x3e8000002c2c0820 */ /* 0x000fe40000400000 */
[----:B------:R-:W-:Y:S02]  /*6930*/  @!P2 FMUL R115, R115, 16777216 ;  /* 0x4b8000007373a820 */ /* 0x000fe40000400000 */
[----:B------:R-:W-:Y:S02]  /*6940*/  @P0 FMUL R14, R14, 0.25 ;  /* 0x3e8000000e0e0820 */ /* 0x000fe40000400000 */
[----:B------:R-:W-:Y:S02]  /*6950*/  @P0 FMUL R13, R13, 0.25 ;  /* 0x3e8000000d0d0820 */ /* 0x000fe40000400000 */
[----:B------:R-:W-:Y:S01]  /*6960*/  @P0 FMUL R12, R12, 0.25 ;  /* 0x3e8000000c0c0820 */ /* 0x000fe20000400000 */
[----:B------:R-:W1:Y:S01]  /*6970*/  MUFU.RCP R115, R115 ;  /* 0x0000007300737308 */ /* 0x000e620000001000 */
        /* <DEDUP_REMOVED lines=24> */
[----:B------:R-:W-:Y:S01]  /*6b00*/  @P0 FMUL R146, R146, 0.25 ;  /* 0x3e80000092920820 */ /* 0x000fe20000400000 */
[C---:B------:R-:W-:Y:S01]  /*6b10*/  FSETP.GEU.AND P0, PT, |R114|.reuse, 1.175494350822287508e-38, PT ;  /* 0x008000007200780b */ /* 0x040fe20003f0e200 */
[----:B------:R-:W-:-:S02]  /*6b20*/  @P1 FMUL R114, R114, 0.25 ;  /* 0x3e80000072721820 */ /* 0x000fc40000400000 */
[----:B------:R-:W-:Y:S02]  /*6b30*/  @!P2 FMUL R11, R11, 16777216 ;  /* 0x4b8000000b0ba820 */ /* 0x000fe40000400000 */
[----:B------:R-:W-:Y:S02]  /*6b40*/  FMUL R67, R78, R142 ;  /* 0x0000008e4e437220 */ /* 0x000fe40000400000 */
[----:B0-----:R-:W-:Y:S02]  /*6b50*/  FMUL R142, R126, R88 ;  /* 0x000000587e8e7220 */ /* 0x001fe40000400000 */
[----:B-1----:R-:W-:Y:S02]  /*6b60*/  FMUL R88, R115, R11 ;  /* 0x0000000b73587220 */ /* 0x002fe40000400000 */
[----:B------:R-:W-:Y:S02]  /*6b70*/  @P1 FMUL R7, R7, 0.25 ;  /* 0x3e80000007071820 */ /* 0x000fe40000400000 */
[----:B------:R-:W-:-:S02]  /*6b80*/  @!P0 FMUL R114, R114, 16777216 ;  /* 0x4b80000072728820 */ /* 0x000fc40000400000 */
[----:B------:R-:W-:Y:S02]  /*6b90*/  @P1 FMUL R6, R6, 0.25 ;  /* 0x3e80000006061820 */ /* 0x000fe40000400000 */
[----:B------:R-:W0:Y:S01]  /*6ba0*/  MUFU.RCP R11, R114 ;  /* 0x00000072000b7308 */ /* 0x000e220000001000 */
        /* <DEDUP_REMOVED lines=29> */
[----:B------:R-:W-:Y:S02]  /*6d80*/  FFMA.FTZ R196, R17, 1.1920928955078125e-07, R196 ;  /* 0x3400000011c47823 */ /* 0x000fe400000100c4 */
[----:B------:R-:W-:Y:S01]  /*6d90*/  @P1 FMUL R32, R32, 0.25 ;  /* 0x3e80000020201820 */ /* 0x000fe20000400000 */
[----:B------:R-:W-:Y:S01]  /*6da0*/  ISETP.GE.U32.AND P1, PT, R109, 0x7f800000, PT ;  /* 0x7f8000006d00780c */ /* 0x000fe20003f26070 */
[C---:B------:R-:W-:Y:S02]  /*6db0*/  FMUL R80, R78.reuse, R89 ;  /* 0x000000594e507220 */ /* 0x040fe40000400000 */
[----:B------:R-:W-:Y:S02]  /*6dc0*/  FMUL R17, R78, R66 ;  /* 0x000000424e117220 */ /* 0x000fe40000400000 */
[----:B------:R-:W-:Y:S01]  /*6dd0*/  @!P2 FMUL R45, R45, 16777216 ;  /* 0x4b8000002d2da820 */ /* 0x000fe20000400000 */
[----:B------:R-:W-:Y:S01]  /*6de0*/  F2FP.BF16.PACK_AB R80, R80, R75 ;  /* 0x0000004b5050723e */ /* 0x000fe200000010ff */
[----:B------:R-:W-:-:S02]  /*6df0*/  @!P2 FMUL R44, R44, 16777216 ;  /* 0x4b8000002c2ca820 */ /* 0x000fc40000400000 */
[----:B------:R-:W-:Y:S02]  /*6e00*/  FFMA.FTZ R113, R18, 1.1920928955078125e-07, R113 ;  /* 0x3400000012717823 */ /* 0x000fe40000010071 */
[C---:B------:R-:W-:Y:S02]  /*6e10*/  FMUL R65, R78.reuse, R135 ;  /* 0x000000874e417220 */ /* 0x040fe40000400000 */
[C---:B------:R-:W-:Y:S02]  /*6e20*/  FMUL R89, R78.reuse, R93 ;  /* 0x0000005d4e597220 */ /* 0x040fe40000400000 */
[C---:B------:R-:W-:Y:S02]  /*6e30*/  FMUL R90, R78.reuse, R97 ;  /* 0x000000614e5a7220 */ /* 0x040fe40000400000 */
[----:B------:R-:W-:Y:S02]  /*6e40*/  FMUL R94, R78, R105 ;  /* 0x000000694e5e7220 */ /* 0x000fe40000400000 */
[----:B------:R-:W-:-:S02]  /*6e50*/  FMUL R66, R126, R129 ;  /* 0x000000817e427220 */ /* 0x000fc40000400000 */
        /* <DEDUP_REMOVED lines=28> */
[----:B------:R-:W-:Y:S01]  /*7020*/  @!P2 FMUL R146, R146, 16777216 ;  /* 0x4b8000009292a820 */ /* 0x000fe20000400000 */
[----:B------:R-:W-:Y:S01]  /*7030*/  FSETP.NEU.AND P2, PT, R109, RZ, PT ;  /* 0x000000ff6d00720b */ /* 0x000fe20003f4d000 */
[----:B------:R-:W-:-:S02]  /*7040*/  @!P0 FMUL R7, R7, 16777216 ;  /* 0x4b80000007078820 */ /* 0x000fc40000400000 */
[----:B------:R-:W-:Y:S02]  /*7050*/  @!P0 FMUL R6, R6, 16777216 ;  /* 0x4b80000006068820 */ /* 0x000fe40000400000 */
[----:B------:R-:W-:Y:S02]  /*7060*/  @!P0 FMUL R5, R5, 16777216 ;  /* 0x4b80000005058820 */ /* 0x000fe40000400000 */
[----:B------:R-:W-:Y:S02]  /*7070*/  @!P0 FMUL R4, R4, 16777216 ;  /* 0x4b80000004048820 */ /* 0x000fe40000400000 */
[----:B------:R-:W-:Y:S02]  /*7080*/  @!P0 FMUL R3, R3, 16777216 ;  /* 0x4b80000003038820 */ /* 0x000fe40000400000 */
[----:B------:R-:W-:Y:S02]  /*7090*/  FFMA.FTZ R185, R16, 1.1920928955078125e-07, R185 ;  /* 0x3400000010b97823 */ /* 0x000fe400000100b9 */
[----:B------:R-:W-:-:S02]  /*70a0*/  FFMA.FTZ R193, R46, 1.1920928955078125e-07, R193 ;  /* 0x340000002ec17823 */ /* 0x000fc400000100c1 */
[C---:B------:R-:W-:Y:S02]  /*70b0*/  FMUL R68, R78.reuse, R134 ;  /* 0x000000864e447220 */ /* 0x040fe40000400000 */
[C---:B------:R-:W-:Y:S02]  /*70c0*/  FMUL R79, R78.reuse, R131 ;  /* 0x000000834e4f7220 */ /* 0x040fe40000400000 */
[C---:B------:R-:W-:Y:S02]  /*70d0*/  FMUL R93, R78.reuse, R101 ;  /* 0x000000654e5d7220 */ /* 0x040fe40000400000 */
        /* <DEDUP_REMOVED lines=8> */
[----:B------:R-:W-:Y:S01]  /*7160*/  FMUL R129, R126, R152 ;  /* 0x000000987e817220 */ /* 0x000fe20000400000 */
[----:B------:R-:W-:Y:S01]  /*7170*/  F2FP.BF16.PACK_AB R18, R18, R135 ;  /* 0x000000871212723e */ /* 0x000fe200000010ff */
[----:B------:R-:W-:Y:S01]  /*7180*/  @!P0 FMUL R10, R10, 16777216 ;  /* 0x4b8000000a0a8820 */ /* 0x000fe20000400000 */
[----:B------:R-:W-:Y:S01]  /*7190*/  F2FP.BF16.PACK_AB R17, R17, R140 ;  /* 0x0000008c1111723e */ /* 0x000fe200000010ff */
        /* <DEDUP_REMOVED lines=35> */
[C---:B------:R-:W-:Y:S02]  /*73d0*/  FMUL R138, R78.reuse, R138 ;  /* 0x0000008a4e8a7220 */ /* 0x040fe40000400000 */
[----:B------:R-:W-:-:S02]  /*73e0*/  FMUL R16, R78, R167 ;  /* 0x000000a74e107220 */ /* 0x000fc40000400000 */
[----:B------:R-:W-:Y:S01]  /*73f0*/  FMUL R137, R78, R166 ;  /* 0x000000a64e897220 */ /* 0x000fe20000400000 */
[----:B------:R-:W-:Y:S01]  /*7400*/  F2FP.BF16.PACK_AB R19, R19, R138 ;  /* 0x0000008a1313723e */ /* 0x000fe200000010ff */
[C---:B------:R-:W-:Y:S02]  /*7410*/  FMUL R71, R126.reuse, R141 ;  /* 0x0000008d7e477220 */ /* 0x040fe40000400000 */
[----:B------:R-:W-:Y:S01]  /*7420*/  FMUL R64, R126, R133 ;  /* 0x000000857e407220 */ /* 0x000fe20000400000 */
[----:B------:R-:W-:Y:S01]  /*7430*/  F2FP.BF16.PACK_AB R16, R16, R137 ;  /* 0x000000891010723e */ /* 0x000fe200000010ff */
[C---:B------:R-:W-:Y:S02]  /*7440*/  FMUL R69, R126.reuse, R132 ;  /* 0x000000847e457220 */ /* 0x040fe40000400000 */
[C---:B------:R-:W-:Y:S02]  /*7450*/  FMUL R73, R126.reuse, R128 ;  /* 0x000000807e497220 */ /* 0x040fe40000400000 */
[C---:B------:R-:W-:Y:S01]  /*7460*/  FMUL R77, R126.reuse, R125 ;  /* 0x0000007d7e4d7220 */ /* 0x040fe20000400000 */
[----:B------:R1:W-:Y:S01]  /*7470*/  STS.128 [R72+0x880], R16 ;  /* 0x0008801048007388 */ /* 0x0003e20000000c00 */
[----:B------:R-:W-:-:S02]  /*7480*/  FMUL R92, R126, R120 ;  /* 0x000000787e5c7220 */ /* 0x000fc40000400000 */
[C---:B------:R-:W-:Y:S02]  /*7490*/  FMUL R131, R126.reuse, R139 ;  /* 0x0000008b7e837220 */ /* 0x040fe40000400000 */
[C---:B------:R-:W-:Y:S02]  /*74a0*/  FMUL R134, R126.reuse, R83 ;  /* 0x000000537e867220 */ /* 0x040fe40000400000 */
[----:B------:R-:W-:Y:S02]  /*74b0*/  FMUL R152, R126, R84 ;  /* 0x000000547e987220 */ /* 0x000fe40000400000 */
[----:B------:R-:W-:Y:S01]  /*74c0*/  @!P0 FMUL R32, R32, 16777216 ;  /* 0x4b80000020208820 */ /* 0x000fe20000400000 */
[----:B------:R-:W-:Y:S01]  /*74d0*/  ISETP.GE.U32.AND P0, PT, R108, 0x7f800000, PT ;  /* 0x7f8000006c00780c */ /* 0x000fe20003f06070 */
[C---:B------:R-:W-:Y:S02]  /*74e0*/  FMUL R78, R126.reuse, R157 ;  /* 0x0000009d7e4e7220 */ /* 0x040fe40000400000 */
[----:B------:R-:W-:-:S02]  /*74f0*/  FMUL R76, R126, R124 ;  /* 0x0000007c7e4c7220 */ /* 0x000fc40000400000 */
[C---:B------:R-:W-:Y:S02]  /*7500*/  FMUL R91, R126.reuse, R121 ;  /* 0x000000797e5b7220 */ /* 0x040fe40000400000 */
[C---:B------:R-:W-:Y:S01]  /*7510*/  FMUL R95, R126.reuse, R117 ;  /* 0x000000757e5f7220 */ /* 0x040fe20000400000 */
[----:B------:R-:W-:Y:S01]  /*7520*/  F2FP.BF16.PACK_AB R76, R77, R76 ;  /* 0x0000004c4d4c723e */ /* 0x000fe200000010ff */
[----:B------:R-:W-:Y:S01]  /*7530*/  FMUL R96, R126, R96 ;  /* 0x000000607e607220 */ /* 0x000fe20000400000 */
[----:B------:R-:W-:Y:S01]  /*7540*/  F2FP.BF16.PACK_AB R77, R78, R73 ;  /* 0x000000494e4d723e */ /* 0x000fe200000010ff */
[----:B------:R-:W-:Y:S01]  /*7550*/  FMUL R99, R126, R99 ;  /* 0x000000637e637220 */ /* 0x000fe20000400000 */
[----:B------:R-:W-:Y:S01]  /*7560*/  F2FP.BF16.PACK_AB R78, R64, R69 ;  /* 0x00000045404e723e */ /* 0x000fe200000010ff */
[C---:B------:R-:W-:Y:S02]  /*7570*/  FMUL R100, R126.reuse, R100 ;  /* 0x000000647e647220 */ /* 0x040fe40000400000 */
[----:B------:R-:W-:-:S02]  /*7580*/  FMUL R103, R126, R103 ;  /* 0x000000677e677220 */ /* 0x000fc40000400000 */
[C---:B------:R-:W-:Y:S02]  /*7590*/  FMUL R104, R126.reuse, R104 ;  /* 0x000000687e687220 */ /* 0x040fe40000400000 */
[C---:B------:R-:W-:Y:S02]  /*75a0*/  FMUL R120, R126.reuse, R155 ;  /* 0x0000009b7e787220 */ /* 0x040fe40000400000 */
[C---:B------:R-:W-:Y:S02]  /*75b0*/  FMUL R125, R126.reuse, R154 ;  /* 0x0000009a7e7d7220 */ /* 0x040fe40000400000 */
[C---:B------:R-:W-:Y:S02]  /*75c0*/  FMUL R128, R126.reuse, R153 ;  /* 0x000000997e807220 */ /* 0x040fe40000400000 */
[----:B------:R-:W-:Y:S01]  /*75d0*/  FMUL R132, R126, R87 ;  /* 0x000000577e847220 */ /* 0x000fe20000400000 */
[----:B-1----:R-:W-:Y:S01]  /*75e0*/  F2FP.BF16.PACK_AB R19, R120, R125 ;  /* 0x0000007d7813723e */ /* 0x002fe200000010ff */
[----:B------:R-:W-:Y:S01]  /*75f0*/  FMUL R133, R126, R86 ;  /* 0x000000567e857220 */ /* 0x000fe20000400000 */
[----:B------:R-:W-:Y:S01]  /*7600*/  F2FP.BF16.PACK_AB R18, R128, R129 ;  /* 0x000000818012723e */ /* 0x000fe200000010ff */
[C---:B------:R-:W-:Y:S01]  /*7610*/  FMUL R139, R126.reuse, R82 ;  /* 0x000000527e8b7220 */ /* 0x040fe20000400000 */
[----:B------:R-:W-:Y:S01]  /*7620*/  F2FP.BF16.PACK_AB R17, R131, R132 ;  /* 0x000000848311723e */ /* 0x000fe200000010ff */
[C---:B------:R-:W-:Y:S01]  /*7630*/  FMUL R141, R126.reuse, R85 ;  /* 0x000000557e8d7220 */ /* 0x040fe20000400000 */
[----:B------:R-:W-:Y:S01]  /*7640*/  F2FP.BF16.PACK_AB R16, R133, R134 ;  /* 0x000000868510723e */ /* 0x000fe200000010ff */
[----:B------:R-:W-:-:S02]  /*7650*/  FMUL R143, R126, R81 ;  /* 0x000000517e8f7220 */ /* 0x000fc40000400000 */
[C---:B------:R-:W-:Y:S02]  /*7660*/  FMUL R136, R126.reuse, R136 ;  /* 0x000000887e887220 */ /* 0x040fe40000400000 */
[C---:B------:R-:W-:Y:S02]  /*7670*/  FMUL R165, R126.reuse, R165 ;  /* 0x000000a57ea57220 */ /* 0x040fe40000400000 */
[----:B------:R-:W-:Y:S02]  /*7680*/  FMUL R164, R126, R164 ;  /* 0x000000a47ea47220 */ /* 0x000fe40000400000 */
[C---:B------:R-:W-:Y:S02]  /*7690*/  FMUL R83, R115.reuse, R45 ;  /* 0x0000002d73537220 */ /* 0x040fe40000400000 */
[C---:B------:R-:W-:Y:S02]  /*76a0*/  FMUL R84, R115.reuse, R44 ;  /* 0x0000002c73547220 */ /* 0x040fe40000400000 */
[----:B------:R-:W-:-:S02]  /*76b0*/  FMUL R81, R115, R51 ;  /* 0x0000003373517220 */ /* 0x000fc40000400000 */
[C---:B------:R-:W-:Y:S02]  /*76c0*/  FMUL R82, R115.reuse, R48 ;  /* 0x0000003073527220 */ /* 0x040fe40000400000 */
[----:B------:R-:W-:Y:S01]  /*76d0*/  FMUL R85, R115, R14 ;  /* 0x0000000e73557220 */ /* 0x000fe20000400000 */
[----:B------:R-:W-:Y:S01]  /*76e0*/  F2FP.BF16.PACK_AB R14, R141, R152 ;  /* 0x000000988d0e723e */ /* 0x000fe200000010ff */
[----:B------:R-:W-:Y:S01]  /*76f0*/  FMUL R86, R115, R13 ;  /* 0x0000000d73567220 */ /* 0x000fe20000400000 */
[----:B------:R-:W-:Y:S01]  /*7700*/  F2FP.BF16.PACK_AB R13, R143, R136 ;  /* 0x000000888f0d723e */ /* 0x000fe200000010ff */
[----:B------:R-:W-:Y:S01]  /*7710*/  FMUL R87, R115, R12 ;  /* 0x0000000c73577220 */ /* 0x000fe20000400000 */
[----:B------:R-:W-:Y:S01]  /*7720*/  F2FP.BF16.PACK_AB R12, R165, R164 ;  /* 0x000000a4a50c723e */ /* 0x000fe200000010ff */
[C---:B------:R-:W-:Y:S02]  /*7730*/  FMUL R151, R115.reuse, R151 ;  /* 0x0000009773977220 */ /* 0x040fe40000400000 */
[----:B------:R-:W-:Y:S01]  /*7740*/  FMUL R150, R115, R150 ;  /* 0x0000009673967220 */ /* 0x000fe20000400000 */
[----:B------:R-:W-:Y:S01]  /*7750*/  F2FP.BF16.PACK_AB R88, R87, R88 ;  /* 0x000000585758723e */ /* 0x000fe200000010ff */
[----:B------:R-:W-:-:S02]  /*7760*/  FMUL R55, R115, R55 ;  /* 0x0000003773377220 */ /* 0x000fc40000400000 */
[C---:B------:R-:W-:Y:S02]  /*7770*/  FMUL R54, R115.reuse, R54 ;  /* 0x0000003673367220 */ /* 0x040fe40000400000 */
[C---:B------:R-:W-:Y:S02]  /*7780*/  FMUL R59, R115.reuse, R59 ;  /* 0x0000003b733b7220 */ /* 0x040fe40000400000 */
        /* <DEDUP_REMOVED lines=20> */
[----:B------:R-:W-:Y:S02]  /*78d0*/  FMUL R146, R115, R146 ;  /* 0x0000009273927220 */ /* 0x000fe40000400000 */
[C---:B0-----:R-:W-:Y:S02]  /*78e0*/  FMUL R124, R11.reuse, R7 ;  /* 0x000000070b7c7220 */ /* 0x041fe40000400000 */
[C---:B------:R-:W-:Y:S02]  /*78f0*/  FMUL R121, R11.reuse, R6 ;  /* 0x000000060b797220 */ /* 0x040fe40000400000 */
[----:B------:R-:W-:-:S02]  /*7900*/  FMUL R126, R11, R5 ;  /* 0x000000050b7e7220 */ /* 0x000fc40000400000 */
[C---:B------:R-:W-:Y:S02]  /*7910*/  FMUL R127, R11.reuse, R4 ;  /* 0x000000040b7f7220 */ /* 0x040fe40000400000 */
[C---:B------:R-:W-:Y:S02]  /*7920*/  FMUL R130, R11.reuse, R3 ;  /* 0x000000030b827220 */ /* 0x040fe40000400000 */
[----:B------:R-:W-:Y:S01]  /*7930*/  FMUL R114, R11, R10 ;  /* 0x0000000a0b727220 */ /* 0x000fe20000400000 */
[----:B------:R-:W-:Y:S01]  /*7940*/  F2FP.BF16.PACK_AB R10, R35, R34 ;  /* 0x00000022230a723e */ /* 0x000fe200000010ff */
        /* <DEDUP_REMOVED lines=28> */
[C---:B------:R-:W-:Y:S01]  /*7b10*/  FMUL R29, R11.reuse, R29 ;  /* 0x0000001d0b1d7220 */ /* 0x040fe20000400000 */
        /* <DEDUP_REMOVED lines=8> */
[----:B------:R-:W-:Y:S01]  /*7ba0*/  MOV R21, 0x3dc6b27f ;  /* 0x3dc6b27f00157802 */ /* 0x000fe20000000f00 */
[C---:B------:R-:W-:Y:S01]  /*7bb0*/  FMUL R20, R11.reuse, R20 ;  /* 0x000000140b147220 */ /* 0x040fe20000400000 */
[----:B------:R-:W-:Y:S01]  /*7bc0*/  F2FP.BF16.PACK_AB R83, R70, R67 ;  /* 0x000000434653723e */ /* 0x000fe200000010ff */
[----:B------:R-:W-:-:S02]  /*7bd0*/  FMUL R4, R11, R145 ;  /* 0x000000910b047220 */ /* 0x000fc40000400000 */
[----:B------:R-:W-:Y:S01]  /*7be0*/  FMUL R3, R11, R144 ;  /* 0x000000900b037220 */ /* 0x000fe20000400000 */
[----:B------:R-:W-:Y:S01]  /*7bf0*/  F2FP.BF16.PACK_AB R7, R7, R20 ;  /* 0x000000140707723e */ /* 0x000fe200000010ff */
[----:B------:R-:W-:Y:S01]  /*7c00*/  FMUL R5, R11, R61 ;  /* 0x0000003d0b057220 */ /* 0x000fe20000400000 */
[----:B------:R-:W-:Y:S01]  /*7c10*/  F2FP.BF16.PACK_AB R61, R99, R100 ;  /* 0x00000064633d723e */ /* 0x000fe200000010ff */
[C---:B------:R-:W-:Y:S01]  /*7c20*/  FMUL R60, R11.reuse, R60 ;  /* 0x0000003c0b3c7220 */ /* 0x040fe20000400000 */
[----:B------:R-:W-:Y:S01]  /*7c30*/  F2FP.BF16.PACK_AB R4, R4, R3 ;  /* 0x000000030404723e */ /* 0x000fe200000010ff */
[C---:B------:R-:W-:Y:S01]  /*7c40*/  FMUL R6, R11.reuse, R33 ;  /* 0x000000210b067220 */ /* 0x040fe20000400000 */
[----:B------:R-:W-:Y:S01]  /*7c50*/  IADD3 R3, R108, -R15, RZ ;  /* 0x8000000f6c037210 */ /* 0x000fe20007ffe0ff */
[----:B------:R-:W-:Y:S01]  /*7c60*/  FMUL R11, R11, R32 ;  /* 0x000000200b0b7220 */ /* 0x000fe20000400000 */
[----:B------:R-:W-:Y:S01]  /*7c70*/  F2FP.BF16.PACK_AB R5, R5, R60 ;  /* 0x0000003c0505723e */ /* 0x000fe200000010ff */
[----:B------:R-:W-:Y:S01]  /*7c80*/  FADD R116, R116, -1 ;  /* 0xbf80000074747421 */ /* 0x000fe20000000000 */
[----:B------:R-:W-:Y:S01]  /*7c90*/  F2FP.BF16.PACK_AB R15, R139, R142 ;  /* 0x0000008e8b0f723e */ /* 0x000fe200000010ff */
[----:B------:R-:W-:Y:S01]  /*7ca0*/  FADD R118, R118, -1 ;  /* 0xbf80000076767421 */ /* 0x000fe20000000000 */
[----:B------:R-:W-:Y:S01]  /*7cb0*/  F2FP.BF16.PACK_AB R6, R6, R11 ;  /* 0x0000000b0606723e */ /* 0x000fe200000010ff */
[----:B------:R-:W-:Y:S01]  /*7cc0*/  FADD R3, R3, -1 ;  /* 0xbf80000003037421 */ /* 0x000fe20000000000 */
[----:B------:R-:W-:Y:S01]  /*7cd0*/  F2FP.BF16.PACK_AB R11, R23, R22 ;  /* 0x00000016170b723e */ /* 0x000fe200000010ff */
[----:B------:R-:W-:Y:S01]  /*7ce0*/  FADD R119, R119, -1 ;  /* 0xbf80000077777421 */ /* 0x000fe20000000000 */
[----:B------:R0:W-:Y:S01]  /*7cf0*/  STS.128 [R72+0x800], R12 ;  /* 0x0008000c48007388 */ /* 0x0001e20000000c00 */
[----:B------:R-:W-:Y:S01]  /*7d00*/  FFMA.FTZ R20, R3, R21, -0.16845393180847167969 ;  /* 0xbe2c7f3003147423 */ /* 0x000fe20000010015 */
[----:B------:R-:W-:-:S02]  /*7d10*/  F2FP.BF16.PACK_AB R22, R49, R50 ;  /* 0x000000323116723e */ /* 0x000fc400000010ff */
[----:B------:R1:W-:Y:S01]  /*7d20*/  STS.128 [R72], R4 ;  /* 0x0000000448007388 */ /* 0x0003e20000000c00 */
[C---:B------:R-:W-:Y:S01]  /*7d30*/  FFMA.FTZ R20, R3.reuse, R20, 0.1716887056827545166 ;  /* 0x3e2fcf2a03147423 */ /* 0x040fe20000010014 */
[----:B------:R-:W-:Y:S02]  /*7d40*/  F2FP.BF16.PACK_AB R23, R46, R47 ;  /* 0x0000002f2e17723e */ /* 0x000fe400000010ff */
[----:B------:R2:W-:Y:S01]  /*7d50*/  STS.128 [R72+0x80], R8 ;  /* 0x0000800848007388 */ /* 0x0005e20000000c00 */
[----:B------:R-:W-:Y:S01]  /*7d60*/  FFMA.FTZ R20, R3, R20, -0.17900948226451873779 ;  /* 0xbe374e4303147423 */ /* 0x000fe20000010014 */
[----:B------:R-:W-:Y:S02]  /*7d70*/  F2FP.BF16.PACK_AB R60, R103, R104 ;  /* 0x00000068673c723e */ /* 0x000fe400000010ff */
[----:B------:R-:W-:Y:S01]  /*7d80*/  BAR.SYNC.DEFER_BLOCKING 0x0 ;  /* 0x0000000000007b1d */ /* 0x000fe20000010000 */
[----:B------:R-:W-:Y:S01]  /*7d90*/  FFMA.FTZ R20, R3, R20, 0.20512372255325317383 ;  /* 0x3e520bf403147423 */ /* 0x000fe20000010014 */
[----:B0-----:R-:W-:-:S03]  /*7da0*/  F2FP.BF16.PACK_AB R14, R26, R27 ;  /* 0x0000001b1a0e723e */ /* 0x001fc600000010ff */
[----:B------:R-:W-:Y:S01]  /*7db0*/  FFMA.FTZ R20, R3, R20, -0.24046532809734344482 ;  /* 0xbe763c8b03147423 */ /* 0x000fe20000010014 */
[----:B------:R-:W-:Y:S01]  /*7dc0*/  F2FP.BF16.PACK_AB R13, R57, R56 ;  /* 0x00000038390d723e */ /* 0x000fe200000010ff */
[-C--:B-1----:R-:W-:Y:S01]  /*7dd0*/  FFMA.FTZ R7, R116, R21.reuse, -0.16845393180847167969 ;  /* 0xbe2c7f3074077423 */ /* 0x082fe20000010015 */
[----:B------:R-:W-:Y:S01]  /*7de0*/  @P4 MOV R6, 0x7f800000 ;  /* 0x7f80000000064802 */ /* 0x000fe20000000f00 */
[----:B------:R-:W-:Y:S01]  /*7df0*/  FFMA.FTZ R5, R118, R21, -0.16845393180847167969 ;  /* 0xbe2c7f3076057423 */ /* 0x000fe20000010015 */
[----:B------:R-:W-:Y:S01]  /*7e00*/  F2FP.BF16.PACK_AB R12, R169, R168 ;  /* 0x000000a8a90c723e */ /* 0x000fe200000010ff */
[----:B------:R-:W-:Y:S01]  /*7e10*/  FFMA.FTZ R7, R116, R7, 0.1716887056827545166 ;  /* 0x3e2fcf2a74077423 */ /* 0x000fe20000010007 */
[----:B--2---:R-:W-:Y:S01]  /*7e20*/  F2FP.BF16.PACK_AB R8, R44, R45 ;  /* 0x0000002d2c08723e */ /* 0x004fe200000010ff */
[----:B------:R-:W-:Y:S01]  /*7e30*/  FFMA.FTZ R4, R119, R21, -0.16845393180847167969 ;  /* 0xbe2c7f3077047423 */ /* 0x000fe20000010015 */
[----:B------:R-:W-:Y:S01]  /*7e40*/  F2FP.BF16.PACK_AB R10, R39, R38 ;  /* 0x00000026270a723e */ /* 0x000fe200000010ff */
[----:B------:R-:W-:Y:S01]  /*7e50*/  FFMA.FTZ R7, R116, R7, -0.17900948226451873779 ;  /* 0xbe374e4374077423 */ /* 0x000fe20000010007 */
[----:B------:R-:W-:Y:S01]  /*7e60*/  F2FP.BF16.PACK_AB R11, R43, R42 ;  /* 0x0000002a2b0b723e */ /* 0x000fe200000010ff */
[----:B------:R-:W-:Y:S01]  /*7e70*/  FFMA.FTZ R5, R118, R5, 0.1716887056827545166 ;  /* 0x3e2fcf2a76057423 */ /* 0x000fe20000010005 */
[----:B------:R-:W-:Y:S01]  /*7e80*/  F2FP.BF16.PACK_AB R9, R31, R30 ;  /* 0x0000001e1f09723e */ /* 0x000fe200000010ff */
[C---:B------:R-:W-:Y:S01]  /*7e90*/  FFMA.FTZ R7, R116.reuse, R7, 0.20512372255325317383 ;  /* 0x3e520bf474077423 */ /* 0x040fe20000010007 */
[----:B------:R-:W-:Y:S01]  /*7ea0*/  F2FP.BF16.PACK_AB R21, R105, R106 ;  /* 0x0000006a6915723e */ /* 0x000fe200000010ff */
[----:B------:R-:W-:Y:S01]  /*7eb0*/  FFMA.FTZ R4, R119, R4, 0.1716887056827545166 ;  /* 0x3e2fcf2a77047423 */ /* 0x000fe20000010004 */
[----:B------:R-:W-:Y:S01]  /*7ec0*/  F2FP.BF16.PACK_AB R15, R149, R148 ;  /* 0x00000094950f723e */ /* 0x000fe200000010ff */
[----:B------:R-:W-:Y:S01]  /*7ed0*/  FFMA.FTZ R7, R116, R7, -0.24046532809734344482 ;  /* 0xbe763c8b74077423 */ /* 0x000fe20000010007 */
[----:B------:R-:W-:Y:S01]  /*7ee0*/  LDS.128 R44, [R232] ;  /* 0x00000000e82c7984 */ /* 0x000fe20000000c00 */
[----:B------:R-:W-:Y:S01]  /*7ef0*/  FFMA.FTZ R5, R118, R5, -0.17900948226451873779 ;  /* 0xbe374e4376057423 */ /* 0x000fe20000010005 */
[----:B------:R-:W-:Y:S01]  /*7f00*/  F2FP.BF16.PACK_AB R56, R101, R102 ;  /* 0x000000666538723e */ /* 0x000fe200000010ff */
[C---:B------:R-:W-:Y:S01]  /*7f10*/  FFMA.FTZ R7, R116.reuse, R7, 0.28857114911079406738 ;  /* 0x3e93bf9974077423 */ /* 0x040fe20000010007 */
[----:B------:R-:W-:Y:S01]  /*7f20*/  LDS.128 R48, [R201] ;  /* 0x00000000c9307984 */ /* 0x000fe20000000c00 */
[----:B------:R-:W-:Y:S01]  /*7f30*/  FFMA.FTZ R4, R119, R4, -0.17900948226451873779 ;  /* 0xbe374e4377047423 */ /* 0x000fe20000010004 */
[----:B------:R-:W-:Y:S01]  /*7f40*/  F2FP.BF16.PACK_AB R57, R97, R98 ;  /* 0x000000626139723e */ /* 0x000fe200000010ff */
[----:B------:R-:W-:-:S02]  /*7f50*/  FFMA.FTZ R7, R116, R7, -0.36067417263984680176 ;  /* 0xbeb8aa4974077423 */ /* 0x000fc40000010007 */
[----:B------:R-:W-:Y:S02]  /*7f60*/  FFMA.FTZ R5, R118, R5, 0.20512372255325317383 ;  /* 0x3e520bf476057423 */ /* 0x000fe40000010005 */
[C---:B------:R-:W-:Y:S02]  /*7f70*/  FFMA.FTZ R4, R119.reuse, R4, 0.20512372255325317383 ;  /* 0x3e520bf477047423 */ /* 0x040fe40000010004 */
[----:B------:R-:W-:Y:S02]  /*7f80*/  FFMA.FTZ R7, R116, R7, 0.48089820146560668945 ;  /* 0x3ef6384a74077423 */ /* 0x000fe40000010007 */
[----:B------:R-:W-:Y:S02]  /*7f90*/  FFMA.FTZ R5, R118, R5, -0.24046532809734344482 ;  /* 0xbe763c8b76057423 */ /* 0x000fe40000010005 */
[----:B------:R-:W-:Y:S02]  /*7fa0*/  FFMA.FTZ R4, R119, R4, -0.24046532809734344482 ;  /* 0xbe763c8b77047423 */ /* 0x000fe40000010004 */
[----:B------:R-:W-:-:S02]  /*7fb0*/  FFMA.FTZ R7, R116, R7, -0.72134751081466674805 ;  /* 0xbf38aa3b74077423 */ /* 0x000fc40000010007 */
[----:B------:R-:W-:Y:S02]  /*7fc0*/  FFMA.FTZ R5, R118, R5, 0.28857114911079406738 ;  /* 0x3e93bf9976057423 */ /* 0x000fe40000010005 */
[----:B------:R-:W-:Y:S02]  /*7fd0*/  FFMA.FTZ R20, R3, R20, 0.28857114911079406738 ;  /* 0x3e93bf9903147423 */ /* 0x000fe40000010014 */
[----:B------:R-:W-:Y:S02]  /*7fe0*/  FFMA.FTZ R4, R119, R4, 0.28857114911079406738 ;  /* 0x3e93bf9977047423 */ /* 0x000fe40000010004 */
[----:B------:R-:W-:Y:S02]  /*7ff0*/  FMUL R7, R116, R7 ;  /* 0x0000000774077220 */ /* 0x000fe40000400000 */
[----:B------:R-:W-:Y:S02]  /*8000*/  FFMA.FTZ R5, R118, R5, -0.36067417263984680176 ;  /* 0xbeb8aa4976057423 */ /* 0x000fe40000010005 */
[----:B------:R-:W-:-:S02]  /*8010*/  FFMA.FTZ R20, R3, R20, -0.36067417263984680176 ;  /* 0xbeb8aa4903147423 */ /* 0x000fc40000010014 */
[----:B------:R-:W-:Y:S02]  /*8020*/  FFMA.FTZ R4, R119, R4, -0.36067417263984680176 ;  /* 0xbeb8aa4977047423 */ /* 0x000fe40000010004 */
[----:B------:R-:W-:Y:S02]  /*8030*/  FMUL R7, R116, R7 ;  /* 0x0000000774077220 */ /* 0x000fe40000400000 */
[----:B------:R-:W-:Y:S02]  /*8040*/  FFMA.FTZ R5, R118, R5, 0.48089820146560668945 ;  /* 0x3ef6384a76057423 */ /* 0x000fe40000010005 */
[----:B------:R-:W-:Y:S02]  /*8050*/  FFMA.FTZ R20, R3, R20, 0.48089820146560668945 ;  /* 0x3ef6384a03147423 */ /* 0x000fe40000010014 */
[----:B------:R-:W-:Y:S02]  /*8060*/  FFMA.FTZ R4, R119, R4, 0.48089820146560668945 ;  /* 0x3ef6384a77047423 */ /* 0x000fe40000010004 */
[----:B------:R-:W-:Y:S01]  /*8070*/  FFMA.FTZ R116, R116, 1.4426950216293334961, R7 ;  /* 0x3fb8aa3b74747823 */ /* 0x000fe20000010007 */
[----:B------:R-:W-:Y:S01]  /*8080*/  F2FP.BF16.PACK_AB R7, R41, R40 ;  /* 0x000000282907723e */ /* 0x000fe200000010ff */
[----:B------:R-:W-:Y:S01]  /*8090*/  FFMA.FTZ R5, R118, R5, -0.72134751081466674805 ;  /* 0xbf38aa3b76057423 */ /* 0x000fe20000010005 */
[----:B------:R-:W-:Y:S01]  /*80a0*/  LDS.128 R40, [R233] ;  /* 0x00000000e9287984 */ /* 0x000fe20000000c00 */
[----:B------:R-:W-:-:S02]  /*80b0*/  FFMA.FTZ R20, R3, R20, -0.72134751081466674805 ;  /* 0xbf38aa3b03147423 */ /* 0x000fc40000010014 */
[----:B------:R-:W-:Y:S02]  /*80c0*/  FFMA.FTZ R4, R119, R4, -0.72134751081466674805 ;  /* 0xbf38aa3b77047423 */ /* 0x000fe40000010004 */
[----:B------:R-:W-:Y:S02]  /*80d0*/  FADD R193, R193, R116 ;  /* 0x00000074c1c17221 */ /* 0x000fe40000000000 */
[----:B------:R-:W-:Y:S01]  /*80e0*/  @P4 FFMA.FTZ R193, R111, R6, +INF ;  /* 0x7f8000006fc14423 */ /* 0x000fe20000010006 */
[----:B------:R-:W-:Y:S01]  /*80f0*/  F2FP.BF16.PACK_AB R6, R37, R36 ;  /* 0x000000242506723e */ /* 0x000fe200000010ff */
[C---:B------:R-:W-:Y:S01]  /*8100*/  FMUL R5, R118.reuse, R5 ;  /* 0x0000000576057220 */ /* 0x040fe20000400000 */
[----:B------:R-:W0:Y:S01]  /*8110*/  LDS.128 R36, [R234] ;  /* 0x00000000ea247984 */ /* 0x000e220000000c00 */
[----:B------:R-:W-:Y:S02]  /*8120*/  FMUL R20, R3, R20 ;  /* 0x0000001403147220 */ /* 0x000fe40000400000 */
[----:B------:R-:W-:Y:S01]  /*8130*/  FMUL R4, R119, R4 ;  /* 0x0000000477047220 */ /* 0x000fe20000400000 */
[----:B------:R-:W-:Y:S01]  /*8140*/  BAR.SYNC.DEFER_BLOCKING 0x0 ;  /* 0x0000000000007b1d */ /* 0x000fe20000010000 */
[----:B------:R-:W-:-:S02]  /*8150*/  FMUL R5, R118, R5 ;  /* 0x0000000576057220 */ /* 0x000fc40000400000 */
[----:B------:R-:W-:Y:S02]  /*8160*/  FMUL R20, R3, R20 ;  /* 0x0000001403147220 */ /* 0x000fe40000400000 */
[----:B------:R-:W-:Y:S02]  /*8170*/  FMUL R4, R119, R4 ;  /* 0x0000000477047220 */ /* 0x000fe40000400000 */
[----:B------:R-:W-:Y:S01]  /*8180*/  FFMA.FTZ R118, R118, 1.4426950216293334961, R5 ;  /* 0x3fb8aa3b76767823 */ /* 0x000fe20000010005 */
[----:B------:R-:W-:Y:S01]  /*8190*/  @P0 MOV R5, 0x7f800000 ;  /* 0x7f80000000050802 */ /* 0x000fe20000000f00 */
[----:B------:R-:W-:Y:S01]  /*81a0*/  FFMA.FTZ R3, R3, 1.4426950216293334961, R20 ;  /* 0x3fb8aa3b03037823 */ /* 0x000fe20000010014 */
[----:B------:R-:W-:Y:S01]  /*81b0*/  F2FP.BF16.PACK_AB R20, R107, R112 ;  /* 0x000000706b14723e */ /* 0x000fe200000010ff */
[----:B------:R-:W-:Y:S01]  /*81c0*/  FFMA.FTZ R4, R119, 1.4426950216293334961, R4 ;  /* 0x3fb8aa3b77047823 */ /* 0x000fe20000010004 */
[----:B------:R-:W-:Y:S01]  /*81d0*/  MOV R119, c[0x0][0x1c8] ;  /* 0x0000720000777a02 */ /* 0x000fe20000000f00 */
[----:B------:R-:W-:-:S02]  /*81e0*/  FADD R196, R196, R3 ;  /* 0x00000003c4c47221 */ /* 0x000fc40000000000 */
[----:B------:R-:W-:Y:S01]  /*81f0*/  FADD R3, R113, R4 ;  /* 0x0000000471037221 */ /* 0x000fe20000000000 */
[----:B------:R-:W-:Y:S01]  /*8200*/  @P1 MOV R4, 0x7f800000 ;  /* 0x7f80000000041802 */ /* 0x000fe20000000f00 */
[----:B------:R-:W-:Y:S01]  /*8210*/  @P0 FFMA.FTZ R196, R108, R5, +INF ;  /* 0x7f8000006cc40423 */ /* 0x000fe20000010005 */
[----:B------:R-:W-:Y:S01]  /*8220*/  @P5 MOV R5, 0x7f800000 ;  /* 0x7f80000000055802 */ /* 0x000fe20000000f00 */
[----:B------:R-:W-:Y:S01]  /*8230*/  FADD R185, R185, R118 ;  /* 0x00000076b9b97221 */ /* 0x000fe20000000000 */
[----:B------:R-:W-:Y:S01]  /*8240*/  LEA R189, R119, -R119, 0x6 ;  /* 0x8000007777bd7211 */ /* 0x000fe200078e30ff */
[----:B------:R-:W-:Y:S01]  /*8250*/  @P1 FFMA.FTZ R185, R109, R4, +INF ;  /* 0x7f8000006db91423 */ /* 0x000fe20000010004 */
[----:B------:R-:W-:Y:S01]  /*8260*/  F2FP.BF16.PACK_AB R4, R25, R24 ;  /* 0x000000181904723e */ /* 0x000fe200000010ff */
[C---:B------:R-:W-:Y:S01]  /*8270*/  @P5 FFMA.FTZ R3, R110.reuse, R5, +INF ;  /* 0x7f8000006e035423 */ /* 0x040fe20000010005 */
[----:B------:R-:W-:Y:S01]  /*8280*/  F2FP.BF16.PACK_AB R5, R29, R28 ;  /* 0x0000001c1d05723e */ /* 0x000fe200000010ff */
[----:B------:R-:W-:Y:S01]  /*8290*/  STS.128 [R72+0x80], R8 ;  /* 0x0000800848007388 */ /* 0x000fe20000000c00 */
[C---:B------:R-:W-:Y:S01]  /*82a0*/  IMAD R65, R119.reuse, 0xa, RZ ;  /* 0x0000000a77417824 */ /* 0x040fe200078e02ff */
[C---:B------:R-:W-:Y:S01]  /*82b0*/  SHF.L.U32 R191, R119.reuse, 0x6, RZ ;  /* 0x0000000677bf7819 */ /* 0x040fe200000006ff */
[C---:B------:R-:W-:Y:S01]  /*82c0*/  IMAD R67, R119.reuse, 0xc, RZ ;  /* 0x0000000c77437824 */ /* 0x040fe200078e02ff */
[----:B------:R-:W-:Y:S01]  /*82d0*/  STS.128 [R72], R4 ;  /* 0x0000000448007388 */ /* 0x000fe20000000c00 */
[C---:B------:R-:W-:Y:S01]  /*82e0*/  IMAD R69, R119.reuse, 0xe, RZ ;  /* 0x0000000e77457824 */ /* 0x040fe200078e02ff */
[C---:B------:R-:W-:Y:S01]  /*82f0*/  LEA R195, R119.reuse, R119, 0x6 ;  /* 0x0000007777c37211 */ /* 0x040fe200078e30ff */
[C---:B------:R-:W-:Y:S01]  /*8300*/  IMAD R73, R119.reuse, 0x14, RZ ;  /* 0x0000001477497824 */ /* 0x040fe200078e02ff */
[----:B------:R-:W-:Y:S01]  /*8310*/  STS.128 [R72+0x800], R16 ;  /* 0x0008001048007388 */ /* 0x000fe20000000c00 */
[----:B------:R-:W-:Y:S01]  /*8320*/  IMAD R71, R119, 0x12, RZ ;  /* 0x0000001277477824 */ /* 0x000fe200078e02ff */
[----:B------:R-:W-:Y:S01]  /*8330*/  FSETP.NEU.AND P0, PT, R111, RZ, PT ;  /* 0x000000ff6f00720b */ /* 0x000fe20003f0d000 */
[C---:B------:R-:W-:Y:S01]  /*8340*/  IMAD R75, R119.reuse, 0x1a, RZ ;  /* 0x0000001a774b7824 */ /* 0x040fe200078e02ff */
[----:B------:R-:W-:Y:S01]  /*8350*/  STS.128 [R72+0x880], R20 ;  /* 0x0008801448007388 */ /* 0x000fe20000000c00 */
[C---:B------:R-:W-:Y:S01]  /*8360*/  IMAD R133, R119.reuse, 0x24, RZ ;  /* 0x0000002477857824 */ /* 0x040fe200078e02ff */
[----:B------:R-:W-:Y:S01]  /*8370*/  FSETP.NEU.AND P1, PT, R110, RZ, PT ;  /* 0x000000ff6e00720b */ /* 0x000fe20003f2d000 */
[C---:B------:R-:W-:Y:S01]  /*8380*/  IMAD R137, R119.reuse, 0x26, RZ ;  /* 0x0000002677897824 */ /* 0x040fe200078e02ff */
[----:B------:R-:W-:Y:S01]  /*8390*/  BAR.SYNC.DEFER_BLOCKING 0x0 ;  /* 0x0000000000007b1d */ /* 0x000fe20000010000 */
[----:B------:R-:W-:Y:S01]  /*83a0*/  IMAD R141, R119, 0x28, RZ ;  /* 0x00000028778d7824 */ /* 0x000fe200078e02ff */
[----:B------:R-:W-:Y:S01]  /*83b0*/  FSEL R185, R185, -INF , P2 ;  /* 0xff800000b9b97808 */ /* 0x000fe20001000000 */
[----:B------:R-:W-:Y:S01]  /*83c0*/  IMAD R145, R119, 0x2a, RZ ;  /* 0x0000002a77917824 */ /* 0x000fe200078e02ff */
[----:B------:R-:W-:Y:S01]  /*83d0*/  FSEL R193, R193, -INF , P0 ;  /* 0xff800000c1c17808 */ /* 0x000fe20000000000 */
[----:B------:R-:W-:-:S02]  /*83e0*/  IMAD R149, R119, 0x2c, RZ ;  /* 0x0000002c77957824 */ /* 0x000fc400078e02ff */
[C---:B------:R-:W-:Y:S02]  /*83f0*/  IMAD R153, R119.reuse, 0x2e, RZ ;  /* 0x0000002e77997824 */ /* 0x040fe400078e02ff */
[C---:B------:R-:W-:Y:S02]  /*8400*/  IMAD R157, R119.reuse, 0x30, RZ ;  /* 0x00000030779d7824 */ /* 0x040fe400078e02ff */
[C---:B------:R-:W-:Y:S02]  /*8410*/  IMAD R161, R119.reuse, 0x32, RZ ;  /* 0x0000003277a17824 */ /* 0x040fe400078e02ff */
[C---:B------:R-:W-:Y:S02]  /*8420*/  IMAD R165, R119.reuse, 0x34, RZ ;  /* 0x0000003477a57824 */ /* 0x040fe400078e02ff */
[C---:B------:R-:W-:Y:S02]  /*8430*/  IMAD R169, R119.reuse, 0x36, RZ ;  /* 0x0000003677a97824 */ /* 0x040fe400078e02ff */
[----:B------:R-:W-:-:S02]  /*8440*/  IMAD R173, R119, 0x38, RZ ;  /* 0x0000003877ad7824 */ /* 0x000fc400078e02ff */
[C---:B------:R-:W-:Y:S02]  /*8450*/  IMAD R177, R119.reuse, 0x3a, RZ ;  /* 0x0000003a77b17824 */ /* 0x040fe400078e02ff */
[C---:B------:R-:W-:Y:S02]  /*8460*/  IMAD R181, R119.reuse, 0x3c, RZ ;  /* 0x0000003c77b57824 */ /* 0x040fe400078e02ff */
[C---:B------:R-:W-:Y:S01]  /*8470*/  IMAD R187, R119.reuse, 0x3e, RZ ;  /* 0x0000003e77bb7824 */ /* 0x040fe200078e02ff */
[----:B------:R-:W1:Y:S01]  /*8480*/  LDS.128 R20, [R234] ;  /* 0x00000000ea147984 */ /* 0x000e620000000c00 */
[C---:B------:R-:W-:Y:S02]  /*8490*/  IMAD R199, R119.reuse, 0x42, RZ ;  /* 0x0000004277c77824 */ /* 0x040fe400078e02ff */
[C---:B------:R-:W-:Y:S01]  /*84a0*/  IMAD R207, R119.reuse, 0x44, RZ ;  /* 0x0000004477cf7824 */ /* 0x040fe200078e02ff */
[----:B------:R-:W2:Y:S01]  /*84b0*/  LDS.128 R24, [R233] ;  /* 0x00000000e9187984 */ /* 0x000ea20000000c00 */
[----:B------:R-:W-:-:S02]  /*84c0*/  IMAD R215, R119, 0x48, RZ ;  /* 0x0000004877d77824 */ /* 0x000fc400078e02ff */
[C---:B------:R-:W-:Y:S01]  /*84d0*/  IMAD R211, R119.reuse, 0x46, RZ ;  /* 0x0000004677d37824 */ /* 0x040fe200078e02ff */
[----:B------:R-:W3:Y:S01]  /*84e0*/  LDS.128 R28, [R232] ;  /* 0x00000000e81c7984 */ /* 0x000ee20000000c00 */
[C---:B------:R-:W-:Y:S02]  /*84f0*/  IMAD R219, R119.reuse, 0x4a, RZ ;  /* 0x0000004a77db7824 */ /* 0x040fe400078e02ff */
[C---:B------:R-:W-:Y:S01]  /*8500*/  IMAD R227, R119.reuse, 0x4e, RZ ;  /* 0x0000004e77e37824 */ /* 0x040fe200078e02ff */
[----:B------:R-:W4:Y:S01]  /*8510*/  LDS.128 R32, [R201] ;  /* 0x00000000c9207984 */ /* 0x000f220000000c00 */
[C---:B------:R-:W-:Y:S02]  /*8520*/  IMAD R131, R119.reuse, 0x23, RZ ;  /* 0x0000002377837824 */ /* 0x040fe400078e02ff */
[C---:B------:R-:W-:Y:S01]  /*8530*/  IMAD R135, R119.reuse, 0x25, RZ ;  /* 0x0000002577877824 */ /* 0x040fe200078e02ff */
[----:B------:R-:W-:Y:S01]  /*8540*/  BAR.SYNC.DEFER_BLOCKING 0x0 ;  /* 0x0000000000007b1d */ /* 0x000fe20000010000 */
        /* <DEDUP_REMOVED lines=9> */
[C---:B------:R-:W-:Y:S02]  /*85e0*/  IMAD R163, R119.reuse, 0x33, RZ ;  /* 0x0000003377a37824 */ /* 0x040fe400078e02ff */
[C---:B------:R-:W-:Y:S02]  /*85f0*/  IMAD R85, R119.reuse, 0x6c, RZ ;  /* 0x0000006c77557824 */ /* 0x040fe400078e02ff */
[C---:B------:R-:W-:Y:S01]  /*8600*/  IMAD R97, R119.reuse, 0x72, RZ ;  /* 0x0000007277617824 */ /* 0x040fe200078e02ff */
[----:B------:R-:W-:Y:S01]  /*8610*/  STS.128 [R72], R12 ;  /* 0x0000000c48007388 */ /* 0x000fe20000000c00 */
[----:B------:R-:W-:-:S02]  /*8620*/  IMAD R167, R119, 0x35, RZ ;  /* 0x0000003577a77824 */ /* 0x000fc400078e02ff */
[C---:B------:R-:W-:Y:S01]  /*8630*/  IMAD R171, R119.reuse, 0x37, RZ ;  /* 0x0000003777ab7824 */ /* 0x040fe200078e02ff */
[----:B------:R5:W-:Y:S01]  /*8640*/  STS.128 [R72+0x80], R52 ;  /* 0x0000803448007388 */ /* 0x000be20000000c00 */
[C---:B------:R-:W-:Y:S02]  /*8650*/  IMAD R101, R119.reuse, 0x74, RZ ;  /* 0x0000007477657824 */ /* 0x040fe400078e02ff */
[C---:B------:R-:W-:Y:S01]  /*8660*/  IMAD R175, R119.reuse, 0x39, RZ ;  /* 0x0000003977af7824 */ /* 0x040fe200078e02ff */
[----:B------:R0:W-:Y:S01]  /*8670*/  STS.128 [R72+0x800], R60 ;  /* 0x0008003c48007388 */ /* 0x0001e20000000c00 */
[C---:B------:R-:W-:Y:S02]  /*8680*/  IMAD R109, R119.reuse, 0x78, RZ ;  /* 0x00000078776d7824 */ /* 0x040fe400078e02ff */
[C---:B------:R-:W-:Y:S01]  /*8690*/  IMAD R105, R119.reuse, 0x76, RZ ;  /* 0x0000007677697824 */ /* 0x040fe200078e02ff */
[----:B------:R1:W-:Y:S01]  /*86a0*/  STS.128 [R72+0x880], R56 ;  /* 0x0008803848007388 */ /* 0x0003e20000000c00 */
[----:B------:R-:W-:-:S02]  /*86b0*/  IMAD R113, R119, 0x7a, RZ ;  /* 0x0000007a77717824 */ /* 0x000fc400078e02ff */
[C---:B------:R-:W-:Y:S01]  /*86c0*/  IMAD R121, R119.reuse, 0x7e, RZ ;  /* 0x0000007e77797824 */ /* 0x040fe200078e02ff */
[----:B------:R-:W-:Y:S01]  /*86d0*/  BAR.SYNC.DEFER_BLOCKING 0x0 ;  /* 0x0000000000007b1d */ /* 0x000fe20000010000 */
[C---:B------:R-:W-:Y:S02]  /*86e0*/  IMAD R179, R119.reuse, 0x3b, RZ ;  /* 0x0000003b77b37824 */ /* 0x040fe400078e02ff */
[C---:B------:R-:W-:Y:S01]  /*86f0*/  IMAD R183, R119.reuse, 0x3d, RZ ;  /* 0x0000003d77b77824 */ /* 0x040fe200078e02ff */
[C---:B-----5:R-:W-:Y:S01]  /*8700*/  SHF.L.U32 R53, R119.reuse, 0x1, RZ ;  /* 0x0000000177357819 */ /* 0x060fe200000006ff */
[C---:B------:R-:W-:Y:S01]  /*8710*/  IMAD R117, R119.reuse, 0x7c, RZ ;  /* 0x0000007c77757824 */ /* 0x040fe200078e02ff */
[CC--:B------:R-:W-:Y:S01]  /*8720*/  LEA R54, P5, R119.reuse, R122.reuse, 0x2 ;  /* 0x0000007a77367211 */ /* 0x0c0fe200078a10ff */
[----:B------:R-:W-:Y:S01]  /*8730*/  IMAD R198, R119, 0x84, RZ ;  /* 0x0000008477c67824 */ /* 0x000fe200078e02ff */
[-C--:B------:R-:W-:Y:S01]  /*8740*/  IADD3 R52, P4, R53, R122.reuse, RZ ;  /* 0x0000007a35347210 */ /* 0x080fe20007f9e0ff */
[----:B0-----:R-:W-:Y:S01]  /*8750*/  IMAD R61, R119, 0x6, RZ ;  /* 0x00000006773d7824 */ /* 0x001fe200078e02ff */
[-C--:B------:R-:W-:Y:S01]  /*8760*/  LEA.HI.X.SX32 R55, R53, R123.reuse, 0x1, P5 ;  /* 0x0000007b35377211 */ /* 0x080fe200028f0eff */
[C---:B------:R-:W-:Y:S01]  /*8770*/  IMAD R194, R119.reuse, 0x82, RZ ;  /* 0x0000008277c27824 */ /* 0x040fe200078e02ff */
[C---:B------:R-:W-:Y:S01]  /*8780*/  LEA.HI.X.SX32 R53, R119.reuse, R123, 0x1, P4 ;  /* 0x0000007b77357211 */ /* 0x040fe200020f0eff */
[C---:B------:R-:W-:Y:S01]  /*8790*/  IMAD R202, R119.reuse, 0x86, RZ ;  /* 0x0000008677ca7824 */ /* 0x040fe200078e02ff */
[----:B------:R-:W-:Y:S01]  /*87a0*/  PRMT R60, R36, 0x7632, R60 ;  /* 0x00007632243c7816 */ /* 0x000fe2000000003c */
[C---:B------:R-:W-:Y:S01]  /*87b0*/  IMAD R208, R119.reuse, 0x8a, RZ ;  /* 0x0000008a77d07824 */ /* 0x040fe200078e02ff */
[C---:B-1----:R-:W-:Y:S01]  /*87c0*/  LEA R57, R119.reuse, R119, 0x1 ;  /* 0x0000007777397211 */ /* 0x042fe200078e08ff */
[----:B------:R-:W-:Y:S01]  /*87d0*/  IMAD R203, R119, 0x43, RZ ;  /* 0x0000004377cb7824 */ /* 0x000fe200078e02ff */
[-C--:B------:R-:W-:Y:S01]  /*87e0*/  IADD3 R56, P5, R61, R122.reuse, RZ ;  /* 0x0000007a3d387210 */ /* 0x080fe20007fbe0ff */
[C---:B------:R-:W-:Y:S01]  /*87f0*/  IMAD R206, R119.reuse, 0x88, RZ ;  /* 0x0000008877ce7824 */ /* 0x040fe200078e02ff */
[C---:B------:R-:W-:Y:S01]  /*8800*/  SHF.L.U32 R59, R119.reuse, 0x2, RZ ;  /* 0x00000002773b7819 */ /* 0x040fe200000006ff */
[C---:B------:R-:W-:Y:S01]  /*8810*/  IMAD R210, R119.reuse, 0x8c, RZ ;  /* 0x0000008c77d27824 */ /* 0x040fe200078e02ff */
[C---:B------:R-:W-:Y:S01]  /*8820*/  LEA R58, P4, R119.reuse, R122, 0x3 ;  /* 0x0000007a773a7211 */ /* 0x040fe200078818ff */
[----:B------:R-:W-:Y:S01]  /*8830*/  IMAD R209, R119, 0x45, RZ ;  /* 0x0000004577d17824 */ /* 0x000fe200078e02ff */
[----:B------:R-:W0:Y:S01]  /*8840*/  LDS.128 R8, [R234] ;  /* 0x00000000ea087984 */ /* 0x000e220000000c00 */
[-C--:B------:R-:W-:Y:S01]  /*8850*/  LEA.HI.X.SX32 R57, R57, R123.reuse, 0x1, P5 ;  /* 0x0000007b39397211 */ /* 0x080fe200028f0eff */
[----:B------:R-:W-:Y:S01]  /*8860*/  IMAD R214, R119, 0x90, RZ ;  /* 0x0000009077d67824 */ /* 0x000fe200078e02ff */
[----:B------:R-:W-:Y:S01]  /*8870*/  LEA.HI.X.SX32 R59, R59, R123, 0x1, P4 ;  /* 0x0000007b3b3b7211 */ /* 0x000fe200020f0eff */
[----:B------:R-:W1:Y:S01]  /*8880*/  LDS.128 R4, [R233] ;  /* 0x00000000e9047984 */ /* 0x000e620000000c00 */
[C---:B------:R-:W-:Y:S01]  /*8890*/  SHF.L.U32 R63, R119.reuse, 0x3, RZ ;  /* 0x00000003773f7819 */ /* 0x040fe200000006ff */
[----:B------:R-:W-:-:S02]  /*88a0*/  IMAD R212, R119, 0x8e, RZ ;  /* 0x0000008e77d47824 */ /* 0x000fc400078e02ff */
[----:B------:R-:W5:Y:S01]  /*88b0*/  LDS.128 R16, [R232] ;  /* 0x00000000e8107984 */ /* 0x000f620000000c00 */
[C---:B------:R-:W-:Y:S02]  /*88c0*/  IMAD R216, R119.reuse, 0x92, RZ ;  /* 0x0000009277d87824 */ /* 0x040fe400078e02ff */
[C---:B------:R-:W-:Y:S01]  /*88d0*/  IMAD R220, R119.reuse, 0x96, RZ ;  /* 0x0000009677dc7824 */ /* 0x040fe200078e02ff */
[----:B------:R-:W0:Y:S01]  /*88e0*/  LDS.128 R12, [R201] ;  /* 0x00000000c90c7984 */ /* 0x000e220000000c00 */
[C---:B------:R-:W-:Y:S02]  /*88f0*/  IMAD R213, R119.reuse, 0x47, RZ ;  /* 0x0000004777d57824 */ /* 0x040fe400078e02ff */
[C---:B------:R-:W-:Y:S01]  /*8900*/  IMAD R217, R119.reuse, 0x49, RZ ;  /* 0x0000004977d97824 */ /* 0x040fe200078e02ff */
[----:B------:R-:W-:Y:S01]  /*8910*/  BAR.SYNC.DEFER_BLOCKING 0x0 ;  /* 0x0000000000007b1d */ /* 0x000fe20000010000 */
[C---:B------:R-:W-:Y:S02]  /*8920*/  IMAD R218, R119.reuse, 0x94, RZ ;  /* 0x0000009477da7824 */ /* 0x040fe400078e02ff */
        /* <DEDUP_REMOVED lines=10> */
[C---:B------:R-:W-:Y:S01]  /*89d0*/  IMAD R127, R119.reuse, 0x51, RZ ;  /* 0x00000051777f7824 */ /* 0x040fe200078e02ff */
[----:B------:R0:W-:Y:S01]  /*89e0*/  STS.128 [R72], R92 ;  /* 0x0000005c48007388 */ /* 0x0001e20000000c00 */
[C---:B------:R-:W-:Y:S02]  /*89f0*/  IMAD R124, R119.reuse, 0xa6, RZ ;  /* 0x000000a6777c7824 */ /* 0x040fe400078e02ff */
[C---:B------:R-:W-:Y:S01]  /*8a00*/  IMAD R125, R119.reuse, 0x53, RZ ;  /* 0x00000053777d7824 */ /* 0x040fe200078e02ff */
[----:B------:R1:W-:Y:S01]  /*8a10*/  STS.128 [R72+0x80], R88 ;  /* 0x0000805848007388 */ /* 0x0003e20000000c00 */
        /* <DEDUP_REMOVED lines=8> */
[----:B------:R-:W-:Y:S01]  /*8aa0*/  BAR.SYNC.DEFER_BLOCKING 0x0 ;  /* 0x0000000000007b1d */ /* 0x000fe20000010000 */
[----:B0-----:R-:W-:-:S02]  /*8ab0*/  IMAD R93, R119, 0x70, RZ ;  /* 0x00000070775d7824 */ /* 0x001fc400078e02ff */
[C---:B------:R-:W-:Y:S02]  /*8ac0*/  IMAD R84, R119.reuse, 0xd8, RZ ;  /* 0x000000d877547824 */ /* 0x040fe400078e02ff */
[C---:B-1----:R-:W-:Y:S02]  /*8ad0*/  IMAD R89, R119.reuse, 0x6e, RZ ;  /* 0x0000006e77597824 */ /* 0x042fe400078e02ff */
[C---:B------:R-:W-:Y:S02]  /*8ae0*/  IMAD R86, R119.reuse, 0xda, RZ ;  /* 0x000000da77567824 */ /* 0x040fe400078e02ff */
[C---:B--2---:R-:W-:Y:S02]  /*8af0*/  IMAD R77, R119.reuse, 0x1c, RZ ;  /* 0x0000001c774d7824 */ /* 0x044fe400078e02ff */
[C---:B------:R-:W-:Y:S02]  /*8b00*/  IMAD R78, R119.reuse, 0xd2, RZ ;  /* 0x000000d2774e7824 */ /* 0x040fe400078e02ff */
[----:B---3--:R-:W-:-:S02]  /*8b10*/  IMAD R81, R119, 0x6a, RZ ;  /* 0x0000006a77517824 */ /* 0x008fc400078e02ff */
[C---:B------:R-:W-:Y:S02]  /*8b20*/  IMAD R72, R119.reuse, 0xcc, RZ ;  /* 0x000000cc77487824 */ /* 0x040fe400078e02ff */
[C---:B------:R-:W-:Y:S02]  /*8b30*/  IMAD R76, R119.reuse, 0xd0, RZ ;  /* 0x000000d0774c7824 */ /* 0x040fe400078e02ff */
[C---:B------:R-:W-:Y:S02]  /*8b40*/  IMAD R80, R119.reuse, 0xd4, RZ ;  /* 0x000000d477507824 */ /* 0x040fe400078e02ff */
[C---:B------:R-:W-:Y:S02]  /*8b50*/  IMAD R79, R119.reuse, 0x69, RZ ;  /* 0x00000069774f7824 */ /* 0x040fe400078e02ff */
[C---:B------:R-:W-:Y:S01]  /*8b60*/  IMAD R82, R119.reuse, 0xd6, RZ ;  /* 0x000000d677527824 */ /* 0x040fe200078e02ff */
[----:B------:R0:W-:Y:S01]  /*8b70*/  STG.E.U16 [R122.64], R36 ;  /* 0x000000247a007986 */ /* 0x0001e2000c101504 */
[----:B------:R-:W-:-:S02]  /*8b80*/  IMAD R90, R119, 0xde, RZ ;  /* 0x000000de775a7824 */ /* 0x000fc400078e02ff */
[C---:B------:R-:W-:Y:S01]  /*8b90*/  IMAD R83, R119.reuse, 0x6b, RZ ;  /* 0x0000006b77537824 */ /* 0x040fe200078e02ff */
[----:B------:R1:W-:Y:S01]  /*8ba0*/  STG.E.U16 [R52.64], R60 ;  /* 0x0000003c34007986 */ /* 0x0003e2000c101504 */
[C---:B------:R-:W-:Y:S02]  /*8bb0*/  IMAD R87, R119.reuse, 0x6d, RZ ;  /* 0x0000006d77577824 */ /* 0x040fe400078e02ff */
[C---:B------:R-:W-:Y:S01]  /*8bc0*/  IMAD R88, R119.reuse, 0xdc, RZ ;  /* 0x000000dc77587824 */ /* 0x040fe200078e02ff */
[----:B------:R2:W-:Y:S01]  /*8bd0*/  STG.E.U16 [R54.64], R40 ;  /* 0x0000002836007986 */ /* 0x0005e2000c101504 */
[C---:B------:R-:W-:Y:S02]  /*8be0*/  IMAD R92, R119.reuse, 0xe0, RZ ;  /* 0x000000e0775c7824 */ /* 0x040fe400078e02ff */
[C---:B------:R-:W-:Y:S01]  /*8bf0*/  IMAD R91, R119.reuse, 0x6f, RZ ;  /* 0x0000006f775b7824 */ /* 0x040fe200078e02ff */
[----:B0-----:R-:W-:Y:S01]  /*8c00*/  PRMT R36, R44, 0x7632, R36 ;  /* 0x000076322c247816 */ /* 0x001fe20000000024 */
[----:B------:R-:W-:-:S02]  /*8c10*/  IMAD R96, R119, 0xe4, RZ ;  /* 0x000000e477607824 */ /* 0x000fc400078e02ff */
[C---:B------:R-:W-:Y:S01]  /*8c20*/  IMAD R94, R119.reuse, 0xe2, RZ ;  /* 0x000000e2775e7824 */ /* 0x040fe200078e02ff */
[C---:B-1----:R-:W-:Y:S01]  /*8c30*/  LEA R53, R119.reuse, R119, 0x2 ;  /* 0x0000007777357211 */ /* 0x042fe200078e10ff */
[----:B------:R-:W-:Y:S01]  /*8c40*/  IMAD R98, R119, 0xe6, RZ ;  /* 0x000000e677627824 */ /* 0x000fe200078e02ff */
[-C--:B------:R-:W-:Y:S01]  /*8c50*/  IADD3 R52, P5, R65, R122.reuse, RZ ;  /* 0x0000007a41347210 */ /* 0x080fe20007fbe0ff */
[C---:B------:R-:W-:Y:S01]  /*8c60*/  IMAD R102, R119.reuse, 0xea, RZ ;  /* 0x000000ea77667824 */ /* 0x040fe200078e02ff */
[----:B--2---:R-:W-:Y:S01]  /*8c70*/  PRMT R55, R40, 0x7632, R55 ;  /* 0x0000763228377816 */ /* 0x004fe20000000037 */
[----:B------:R-:W-:Y:S01]  /*8c80*/  IMAD R95, R119, 0x71, RZ ;  /* 0x00000071775f7824 */ /* 0x000fe200078e02ff */
[-C--:B------:R-:W-:Y:S01]  /*8c90*/  IADD3 R54, P6, R67, R122.reuse, RZ ;  /* 0x0000007a43367210 */ /* 0x080fe20007fde0ff */
[----:B------:R-:W-:Y:S01]  /*8ca0*/  IMAD R99, R119, 0x73, RZ ;  /* 0x0000007377637824 */ /* 0x000fe200078e02ff */
[----:B------:R-:W-:Y:S01]  /*8cb0*/  LEA.HI.X.SX32 R53, R53, R123, 0x1, P5 ;  /* 0x0000007b35357211 */ /* 0x000fe200028f0eff */
[----:B------:R0:W-:Y:S01]  /*8cc0*/  STG.E.U16 [R56.64], R55 ;  /* 0x0000003738007986 */ /* 0x0001e2000c101504 */
[C---:B------:R-:W-:Y:S01]  /*8cd0*/  LEA R60, P4, R119.reuse, R122, 0x4 ;  /* 0x0000007a773c7211 */ /* 0x040fe200078820ff */
[C---:B------:R-:W-:Y:S01]  /*8ce0*/  IMAD R100, R119.reuse, 0xe8, RZ ;  /* 0x000000e877647824 */ /* 0x040fe200078e02ff */
[----:B------:R-:W-:Y:S01]  /*8cf0*/  PRMT R40, R48, 0x7632, R40 ;  /* 0x0000763230287816 */ /* 0x000fe20000000028 */
[----:B------:R1:W-:Y:S01]  /*8d00*/  STG.E.U16 [R58.64], R44 ;  /* 0x0000002c3a007986 */ /* 0x0003e2000c101504 */
[----:B------:R-:W-:-:S02]  /*8d10*/  IMAD R251, R119, 0xec, RZ ;  /* 0x000000ec77fb7824 */ /* 0x000fc400078e02ff */
[C---:B------:R-:W-:Y:S01]  /*8d20*/  IMAD R103, R119.reuse, 0x75, RZ ;  /* 0x0000007577677824 */ /* 0x040fe200078e02ff */
[----:B------:R2:W-:Y:S01]  /*8d30*/  STG.E.U16 [R52.64], R36 ;  /* 0x0000002434007986 */ /* 0x0005e2000c101504 */
[C---:B------:R-:W-:Y:S02]  /*8d40*/  IMAD R247, R119.reuse, 0xf0, RZ ;  /* 0x000000f077f77824 */ /* 0x040fe400078e02ff */
[----:B------:R-:W-:Y:S01]  /*8d50*/  IMAD R249, R119, 0xee, RZ ;  /* 0x000000ee77f97824 */ /* 0x000fe200078e02ff */
[----:B0-----:R-:W-:Y:S01]  /*8d60*/  LEA.HI.X.SX32 R55, R61, R123, 0x1, P6 ;  /* 0x0000007b3d377211 */ /* 0x001fe200030f0eff */
[C---:B------:R-:W-:Y:S01]  /*8d70*/  IMAD R245, R119.reuse, 0xf2, RZ ;  /* 0x000000f277f57824 */ /* 0x040fe200078e02ff */
[C---:B------:R-:W-:Y:S01]  /*8d80*/  LEA R61, R119.reuse, -R119, 0x3 ;  /* 0x80000077773d7211 */ /* 0x040fe200078e18ff */
[----:B------:R-:W-:Y:S01]  /*8d90*/  IMAD R241, R119, 0xf6, RZ ;  /* 0x000000f677f17824 */ /* 0x000fe200078e02ff */
[-C--:B------:R-:W-:Y:S01]  /*8da0*/  IADD3 R56, P5, R69, R122.reuse, RZ ;  /* 0x0000007a45387210 */ /* 0x080fe20007fbe0ff */
[----:B------:R0:W-:Y:S01]  /*8db0*/  STG.E.U16 [R54.64], R48 ;  /* 0x0000003036007986 */ /* 0x0001e2000c101504 */
[----:B-1----:R-:W-:Y:S01]  /*8dc0*/  IMAD R59, R119, 0xb, RZ ;  /* 0x0000000b773b7824 */ /* 0x002fe200078e02ff */
[----:B------:R-:W-:Y:S01]  /*8dd0*/  PRMT R44, R41, 0x7632, R44 ;  /* 0x00007632292c7816 */ /* 0x000fe2000000002c */
[----:B------:R-:W-:Y:S01]  /*8de0*/  IMAD R107, R119, 0x77, RZ ;  /* 0x00000077776b7824 */ /* 0x000fe200078e02ff */
[-C--:B------:R-:W-:Y:S01]  /*8df0*/  LEA.HI.X.SX32 R57, R61, R123.reuse, 0x1, P5 ;  /* 0x0000007b3d397211 */ /* 0x080fe200028f0eff */
[----:B------:R-:W-:Y:S01]  /*8e00*/  IMAD R111, R119, 0x79, RZ ;  /* 0x00000079776f7824 */ /* 0x000fe200078e02ff */
[----:B------:R-:W-:Y:S01]  /*8e10*/  LEA.HI.X.SX32 R61, R63, R123, 0x1, P4 ;  /* 0x0000007b3f3d7211 */ /* 0x000fe200020f0eff */
[C---:B------:R-:W-:Y:S01]  /*8e20*/  IMAD R63, R119.reuse, 0x16, RZ ;  /* 0x00000016773f7824 */ /* 0x040fe200078e02ff */
[----:B--2---:R-:W-:Y:S01]  /*8e30*/  LEA R53, R119, R119, 0x3 ;  /* 0x0000007777357211 */ /* 0x004fe200078e18ff */
[----:B------:R1:W-:Y:S01]  /*8e40*/  STG.E.U16 [R56.64], R40 ;  /* 0x0000002838007986 */ /* 0x0003e2000c101504 */
[-C--:B------:R-:W-:Y:S01]  /*8e50*/  IADD3 R52, P5, R71, R122.reuse, RZ ;  /* 0x0000007a47347210 */ /* 0x080fe20007fbe0ff */
[----:B------:R-:W-:Y:S01]  /*8e60*/  IMAD R243, R119, 0xf4, RZ ;  /* 0x000000f477f37824 */ /* 0x000fe200078e02ff */
[-C--:B0-----:R-:W-:Y:S01]  /*8e70*/  IADD3 R54, P6, R73, R122.reuse, RZ ;  /* 0x0000007a49367210 */ /* 0x081fe20007fde0ff */
[----:B------:R0:W-:Y:S01]  /*8e80*/  STG.E.U16 [R60.64], R37 ;  /* 0x000000253c007986 */ /* 0x0001e2000c101504 */
[-C--:B------:R-:W-:Y:S01]  /*8e90*/  LEA.HI.X.SX32 R53, R53, R123.reuse, 0x1, P5 ;  /* 0x0000007b35357211 */ /* 0x080fe200028f0eff */
[----:B------:R-:W-:Y:S01]  /*8ea0*/  IMAD R239, R119, 0xf8, RZ ;  /* 0x000000f877ef7824 */ /* 0x000fe200078e02ff */
[-C--:B------:R-:W-:Y:S01]  /*8eb0*/  LEA.HI.X.SX32 R55, R65, R123.reuse, 0x1, P6 ;  /* 0x0000007b41377211 */ /* 0x080fe200030f0eff */
[----:B------:R-:W-:Y:S01]  /*8ec0*/  IMAD R65, R119, 0x18, RZ ;  /* 0x0000001877417824 */ /* 0x000fe200078e02ff */
[----:B------:R-:W-:Y:S01]  /*8ed0*/  PRMT R36, R37, 0x7632, R36 ;  /* 0x0000763225247816 */ /* 0x000fe20000000024 */
[----:B------:R-:W-:Y:S01]  /*8ee0*/  IMAD R115, R119, 0x7b, RZ ;  /* 0x0000007b77737824 */ /* 0x000fe200078e02ff */
[----:B------:R-:W-:Y:S01]  /*8ef0*/  PRMT R48, R45, 0x7632, R48 ;  /* 0x000076322d307816 */ /* 0x000fe20000000030 */
[----:B------:R-:W-:Y:S01]  /*8f00*/  IMAD R235, R119, 0xfc, RZ ;  /* 0x000000fc77eb7824 */ /* 0x000fe200078e02ff */
[-C--:B-1----:R-:W-:Y:S01]  /*8f10*/  IADD3 R56, P5, R63, R122.reuse, RZ ;  /* 0x0000007a3f387210 */ /* 0x082fe20007fbe0ff */
[----:B------:R1:W-:Y:S01]  /*8f20*/  STG.E.U16 [R52.64], R36 ;  /* 0x0000002434007986 */ /* 0x0003e2000c101504 */
[-C--:B------:R-:W-:Y:S01]  /*8f30*/  IADD3 R58, P4, R65, R122.reuse, RZ ;  /* 0x0000007a413a7210 */ /* 0x080fe20007f9e0ff */
[----:B0-----:R-:W-:Y:S01]  /*8f40*/  IMAD R37, R119, 0xd, RZ ;  /* 0x0000000d77257824 */ /* 0x001fe200078e02ff */
[-C--:B------:R-:W-:Y:S01]  /*8f50*/  LEA.HI.X.SX32 R57, R59, R123.reuse, 0x1, P5 ;  /* 0x0000007b3b397211 */ /* 0x080fe200028f0eff */
[----:B------:R-:W-:Y:S01]  /*8f60*/  IMAD R61, R119, 0x1e, RZ ;  /* 0x0000001e773d7824 */ /* 0x000fe200078e02ff */
[----:B------:R-:W-:Y:S01]  /*8f70*/  IADD3 R40, P6, R77, R122, RZ ;  /* 0x0000007a4d287210 */ /* 0x000fe20007fde0ff */
[----:B------:R0:W-:Y:S01]  /*8f80*/  STG.E.U16 [R54.64], R41 ;  /* 0x0000002936007986 */ /* 0x0001e2000c101504 */
[----:B------:R-:W-:Y:S01]  /*8f90*/  LEA.HI.X.SX32 R59, R67, R123, 0x1, P4 ;  /* 0x0000007b433b7211 */ /* 0x000fe200020f0eff */
[----:B------:R-:W-:-:S02]  /*8fa0*/  IMAD R60, R119, 0xc0, RZ ;  /* 0x000000c0773c7824 */ /* 0x000fc400078e02ff */
[----:B------:R2:W-:Y:S01]  /*8fb0*/  STG.E.U16 [R56.64], R44 ;  /* 0x0000002c38007986 */ /* 0x0005e2000c101504 */
[----:B------:R-:W-:Y:S01]  /*8fc0*/  IMAD R67, R119, 0x63, RZ ;  /* 0x0000006377437824 */ /* 0x000fe200078e02ff */
[-C--:B-1----:R-:W-:Y:S01]  /*8fd0*/  IADD3 R36, P5, R75, R122.reuse, RZ ;  /* 0x0000007a4b247210 */ /* 0x082fe20007fbe0ff */
[C---:B------:R-:W-:Y:S01]  /*8fe0*/  IMAD R237, R119.reuse, 0xfa, RZ ;  /* 0x000000fa77ed7824 */ /* 0x040fe200078e02ff */
[----:B------:R-:W-:Y:S01]  /*8ff0*/  LEA R53, R119, -R119, 0x4 ;  /* 0x8000007777357211 */ /* 0x000fe200078e20ff */
[----:B------:R1:W-:Y:S01]  /*9000*/  STG.E.U16 [R58.64], R45 ;  /* 0x0000002d3a007986 */ /* 0x0003e2000c101504 */
[-C--:B------:R-:W-:Y:S02]  /*9010*/  LEA.HI.X.SX32 R37, R37, R123.reuse, 0x1, P5 ;  /* 0x0000007b25257211 */ /* 0x080fe400028f0eff */
[-C--:B0-----:R-:W-:Y:S01]  /*9020*/  LEA.HI.X.SX32 R41, R69, R123.reuse, 0x1, P6 ;  /* 0x0000007b45297211 */ /* 0x081fe200030f0eff */
[----:B------:R-:W-:Y:S01]  /*9030*/  IMAD R69, R119, 0x64, RZ ;  /* 0x0000006477457824 */ /* 0x000fe200078e02ff */
[-C--:B------:R-:W-:Y:S01]  /*9040*/  IADD3 R52, P5, R61, R122.reuse, RZ ;  /* 0x0000007a3d347210 */ /* 0x080fe20007fbe0ff */
[----:B------:R0:W-:Y:S01]  /*9050*/  STG.E.U16 [R36.64], R48 ;  /* 0x0000003024007986 */ /* 0x0001e2000c101504 */
[C---:B--2---:R-:W-:Y:S01]  /*9060*/  IMAD R57, R119.reuse, 0x22, RZ ;  /* 0x0000002277397824 */ /* 0x044fe200078e02ff */
[C---:B------:R-:W-:Y:S01]  /*9070*/  SHF.L.U32 R55, R119.reuse, 0x4, RZ ;  /* 0x0000000477377819 */ /* 0x040fe200000006ff */
[C---:B------:R-:W-:Y:S01]  /*9080*/  IMAD R56, R119.reuse, 0xbc, RZ ;  /* 0x000000bc77387824 */ /* 0x040fe200078e02ff */
[----:B------:R2:W-:Y:S01]  /*9090*/  STG.E.U16 [R40.64], R49 ;  /* 0x0000003128007986 */ /* 0x0005e2000c101504 */
[C---:B------:R-:W-:Y:S01]  /*90a0*/  LEA R54, P4, R119.reuse, R122, 0x5 ;  /* 0x0000007a77367211 */ /* 0x040fe200078828ff */
[----:B-1----:R-:W-:Y:S01]  /*90b0*/  IMAD R45, R119, 0x13, RZ ;  /* 0x00000013772d7824 */ /* 0x002fe200078e02ff */
[-C--:B------:R-:W-:Y:S01]  /*90c0*/  LEA.HI.X.SX32 R53, R53, R123.reuse, 0x1, P5 ;  /* 0x0000007b35357211 */ /* 0x080fe200028f0eff */
[----:B------:R-:W-:Y:S01]  /*90d0*/  IMAD R58, R119, 0xbe, RZ ;  /* 0x000000be773a7824 */ /* 0x000fe200078e02ff */
[----:B------:R-:W-:Y:S01]  /*90e0*/  LEA.HI.X.SX32 R55, R55, R123, 0x1, P4 ;  /* 0x0000007b37377211 */ /* 0x000fe200020f0eff */
[C---:B------:R-:W-:Y:S01]  /*90f0*/  IMAD R59, R119.reuse, 0x5f, RZ ;  /* 0x0000005f773b7824 */ /* 0x040fe200078e02ff */
[----:B0-----:R-:W-:-:S02]  /*9100*/  LEA R37, R119, R119, 0x4 ;  /* 0x0000007777257211 */ /* 0x001fc400078e20ff */
[-C--:B------:R-:W-:Y:S02]  /*9110*/  IADD3 R36, P5, R57, R122.reuse, RZ ;  /* 0x0000007a39247210 */ /* 0x080fe40007fbe0ff */
[----:B--2---:R-:W-:Y:S02]  /*9120*/  PRMT R41, R49, 0x7632, R41 ;  /* 0x0000763231297816 */ /* 0x004fe40000000029 */
[-C--:B------:R-:W-:Y:S02]  /*9130*/  IADD3 R40, P6, R133, R122.reuse, RZ ;  /* 0x0000007a85287210 */ /* 0x080fe40007fde0ff */
[----:B------:R-:W-:Y:S01]  /*9140*/  LEA.HI.X.SX32 R37, R37, R123, 0x1, P5 ;  /* 0x0000007b25257211 */ /* 0x000fe200028f0eff */
[----:B------:R0:W-:Y:S01]  /*9150*/  STG.E.U16 [R52.64], R41 ;  /* 0x0000002934007986 */ /* 0x0001e2000c101504 */
[----:B------:R-:W-:Y:S02]  /*9160*/  PRMT R49, R38, 0x7632, R49 ;  /* 0x0000763226317816 */ /* 0x000fe40000000031 */
[-C--:B------:R-:W-:Y:S01]  /*9170*/  IADD3 R44, P5, R137, R122.reuse, RZ ;  /* 0x0000007a892c7210 */ /* 0x080fe20007fbe0ff */
[----:B------:R1:W-:Y:S01]  /*9180*/  STG.E.U16 [R54.64], R38 ;  /* 0x0000002636007986 */ /* 0x0003e2000c101504 */
[----:B------:R-:W-:-:S02]  /*9190*/  IADD3 R48, P4, R141, R122, RZ ;  /* 0x0000007a8d307210 */ /* 0x000fc40007f9e0ff */
[-C--:B------:R-:W-:Y:S01]  /*91a0*/  LEA.HI.X.SX32 R45, R45, R123.reuse, 0x1, P5 ;  /* 0x0000007b2d2d7211 */ /* 0x080fe200028f0eff */
[----:B------:R2:W-:Y:S01]  /*91b0*/  STG.E.U16 [R36.64], R49 ;  /* 0x0000003124007986 */ /* 0x0005e2000c101504 */
[-C--:B0-----:R-:W-:Y:S01]  /*91c0*/  LEA.HI.X.SX32 R41, R71, R123.reuse, 0x1, P6 ;  /* 0x0000007b47297211 */ /* 0x081fe200030f0eff */
[C---:B------:R-:W-:Y:S02]  /*91d0*/  IMAD R53, R119.reuse, 0x17, RZ ;  /* 0x0000001777357824 */ /* 0x040fe400078e02ff */
[C---:B------:R-:W-:Y:S01]  /*91e0*/  IMAD R71, R119.reuse, 0x65, RZ ;  /* 0x0000006577477824 */ /* 0x040fe200078e02ff */
[----:B-1----:R-:W-:Y:S01]  /*91f0*/  PRMT R55, R42, 0x7632, R55 ;  /* 0x000076322a377816 */ /* 0x002fe20000000037 */
[----:B------:R0:W-:Y:S01]  /*9200*/  STG.E.U16 [R40.64], R42 ;  /* 0x0000002a28007986 */ /* 0x0001e2000c101504 */
[----:B------:R-:W-:Y:S01]  /*9210*/  PRMT R38, R46, 0x7632, R38 ;  /* 0x000076322e267816 */ /* 0x000fe20000000026 */
[----:B------:R-:W-:Y:S01]  /*9220*/  IMAD R54, R119, 0xba, RZ ;  /* 0x000000ba77367824 */ /* 0x000fe200078e02ff */
[-C--:B--2---:R-:W-:Y:S01]  /*9230*/  IADD3 R36, P5, R145, R122.reuse, RZ ;  /* 0x0000007a91247210 */ /* 0x084fe20007fbe0ff */
[----:B------:R-:W-:Y:S01]  /*9240*/  IMAD R37, R119, 0x15, RZ ;  /* 0x0000001577257824 */ /* 0x000fe200078e02ff */
[-C--:B------:R-:W-:Y:S01]  /*9250*/  LEA.HI.X.SX32 R49, R73, R123.reuse, 0x1, P4 ;  /* 0x0000007b49317211 */ /* 0x080fe200020f0eff */
[----:B------:R1:W-:Y:S01]  /*9260*/  STG.E.U16 [R44.64], R55 ;  /* 0x000000372c007986 */ /* 0x0003e2000c101504 */
[-C--:B------:R-:W-:Y:S01]  /*9270*/  IADD3 R52, P4, R157, R122.reuse, RZ ;  /* 0x0000007a9d347210 */ /* 0x080fe20007f9e0ff */
[----:B------:R-:W-:Y:S01]  /*9280*/  IMAD R73, R119, 0x66, RZ ;  /* 0x0000006677497824 */ /* 0x000fe200078e02ff */
[----:B------:R-:W-:Y:S01]  /*9290*/  LEA.HI.X.SX32 R37, R37, R123, 0x1, P5 ;  /* 0x0000007b25257211 */ /* 0x000fe200028f0eff */
[----:B------:R2:W-:Y:S01]  /*92a0*/  STG.E.U16 [R48.64], R46 ;  /* 0x0000002e30007986 */ /* 0x0005e2000c101504 */
[----:B0-----:R-:W-:-:S03]  /*92b0*/  IADD3 R40, P6, R149, R122, RZ ;  /* 0x0000007a95287210 */ /* 0x001fc60007fde0ff */
[----:B------:R0:W-:Y:S01]  /*92c0*/  STG.E.U16 [R36.64], R38 ;  /* 0x0000002624007986 */ /* 0x0001e2000c101504 */
[----:B------:R-:W-:Y:S02]  /*92d0*/  PRMT R42, R43, 0x7632, R42 ;  /* 0x000076322b2a7816 */ /* 0x000fe4000000002a */
[-C--:B------:R-:W-:Y:S01]  /*92e0*/  LEA.HI.X.SX32 R41, R63, R123.reuse, 0x1, P6 ;  /* 0x0000007b3f297211 */ /* 0x080fe200030f0eff */
[----:B-1----:R-:W-:Y:S01]  /*92f0*/  IMAD R55, R119, 0x5d, RZ ;  /* 0x0000005d77377824 */ /* 0x002fe200078e02ff */
[-C--:B------:R-:W-:Y:S01]  /*9300*/  IADD3 R44, P5, R153, R122.reuse, RZ ;  /* 0x0000007a992c7210 */ /* 0x080fe20007fbe0ff */
[----:B------:R-:W-:Y:S02]  /*9310*/  IMAD R63, R119, 0x61, RZ ;  /* 0x00000061773f7824 */ /* 0x000fe400078e02ff */
[----:B------:R1:W-:Y:S01]  /*9320*/  STG.E.U16 [R40.64], R50 ;  /* 0x0000003228007986 */ /* 0x0003e2000c101504 */
[-C--:B------:R-:W-:Y:S01]  /*9330*/  LEA.HI.X.SX32 R45, R53, R123.reuse, 0x1, P5 ;  /* 0x0000007b352d7211 */ /* 0x080fe200028f0eff */
[----:B--2---:R-:W-:Y:S01]  /*9340*/  IMAD R49, R119, 0x1b, RZ ;  /* 0x0000001b77317824 */ /* 0x004fe200078e02ff */
[----:B------:R-:W-:Y:S01]  /*9350*/  LEA.HI.X.SX32 R53, R65, R123, 0x1, P4 ;  /* 0x0000007b41357211 */ /* 0x000fe200020f0eff */
[----:B0-----:R-:W-:Y:S01]  /*9360*/  IMAD R37, R119, 0x19, RZ ;  /* 0x0000001977257824 */ /* 0x001fe200078e02ff */
[----:B------:R-:W-:Y:S01]  /*9370*/  IADD3 R36, P5, R161, R122, RZ ;  /* 0x0000007aa1247210 */ /* 0x000fe20007fbe0ff */
[----:B------:R-:W-:Y:S01]  /*9380*/  IMAD R65, R119, 0x62, RZ ;  /* 0x0000006277417824 */ /* 0x000fe200078e02ff */
[----:B------:R-:W-:-:S02]  /*9390*/  PRMT R38, R39, 0x7632, R38 ;  /* 0x0000763227267816 */ /* 0x000fc40000000026 */
[----:B------:R-:W-:Y:S02]  /*93a0*/  LEA.HI.X.SX32 R37, R37, R123, 0x1, P5 ;  /* 0x0000007b25257211 */ /* 0x000fe400028f0eff */
[-C--:B------:R-:W-:Y:S02]  /*93b0*/  IADD3 R48, P4, R173, R122.reuse, RZ ;  /* 0x0000007aad307210 */ /* 0x080fe40007f9e0ff */
[----:B-1----:R-:W-:Y:S01]  /*93c0*/  PRMT R41, R50, 0x7632, R41 ;  /* 0x0000763232297816 */ /* 0x002fe20000000029 */
[----:B------:R-:W-:Y:S01]  /*93d0*/  IMAD R50, R119, 0xb6, RZ ;  /* 0x000000b677327824 */ /* 0x000fe200078e02ff */
[-C--:B------:R-:W-:Y:S02]  /*93e0*/  IADD3 R40, P6, R165, R122.reuse, RZ ;  /* 0x0000007aa5287210 */ /* 0x080fe40007fde0ff */
[----:B------:R-:W-:Y:S01]  /*93f0*/  PRMT R46, R51, 0x7632, R46 ;  /* 0x00007632332e7816 */ /* 0x000fe2000000002e */
[----:B------:R0:W-:Y:S04]  /*9400*/  STG.E.U16 [R44.64], R41 ;  /* 0x000000292c007986 */ /* 0x0001e8000c101504 */
[----:B------:R1:W-:Y:S04]  /*9410*/  STG.E.U16 [R52.64], R39 ;  /* 0x0000002734007986 */ /* 0x0003e8000c101504 */
[----:B------:R2:W-:Y:S01]  /*9420*/  STG.E.U16 [R36.64], R38 ;  /* 0x0000002624007986 */ /* 0x0005e2000c101504 */
[----:B0-----:R-:W-:-:S02]  /*9430*/  IADD3 R44, P5, R169, R122, RZ ;  /* 0x0000007aa92c7210 */ /* 0x001fc40007fbe0ff */
[-C--:B------:R-:W-:Y:S01]  /*9440*/  LEA.HI.X.SX32 R41, R75, R123.reuse, 0x1, P6 ;  /* 0x0000007b4b297211 */ /* 0x080fe200030f0eff */
[----:B------:R-:W-:Y:S01]  /*9450*/  IMAD R75, R119, 0x67, RZ ;  /* 0x00000067774b7824 */ /* 0x000fe200078e02ff */
[-C--:B------:R-:W-:Y:S01]  /*9460*/  LEA.HI.X.SX32 R45, R49, R123.reuse, 0x1, P5 ;  /* 0x0000007b312d7211 */ /* 0x080fe200028f0eff */
[----:B-1----:R-:W-:Y:S01]  /*9470*/  IMAD R53, R119, 0x5c, RZ ;  /* 0x0000005c77357824 */ /* 0x002fe200078e02ff */
[-C--:B------:R-:W-:Y:S01]  /*9480*/  LEA.HI.X.SX32 R49, R77, R123.reuse, 0x1, P4 ;  /* 0x0000007b4d317211 */ /* 0x080fe200020f0eff */
[----:B------:R0:W-:Y:S01]  /*9490*/  STG.E.U16 [R40.64], R43 ;  /* 0x0000002b28007986 */ /* 0x0001e2000c101504 */
[----:B--2---:R-:W-:Y:S01]  /*94a0*/  IMAD R37, R119, 0x1d, RZ ;  /* 0x0000001d77257824 */ /* 0x004fe200078e02ff */
[-C--:B------:R-:W-:Y:S01]  /*94b0*/  IADD3 R36, P5, R177, R122.reuse, RZ ;  /* 0x0000007ab1247210 */ /* 0x080fe20007fbe0ff */
[----:B------:R-:W-:Y:S01]  /*94c0*/  IMAD R77, R119, 0x68, RZ ;  /* 0x00000068774d7824 */ /* 0x000fe200078e02ff */
[----:B------:R1:W-:Y:S01]  /*94d0*/  STG.E.U16 [R44.64], R42 ;  /* 0x0000002a2c007986 */ /* 0x0003e2000c101504 */
[----:B------:R-:W-:Y:S01]  /*94e0*/  IADD3 R38, P6, R181, R122, RZ ;  /* 0x0000007ab5267210 */ /* 0x000fe20007fde0ff */
[----:B------:R-:W-:Y:S01]  /*94f0*/  IMAD R52, R119, 0xb8, RZ ;  /* 0x000000b877347824 */ /* 0x000fe200078e02ff */
[-C--:B------:R-:W-:Y:S01]  /*9500*/  LEA.HI.X.SX32 R37, R37, R123.reuse, 0x1, P5 ;  /* 0x0000007b25257211 */ /* 0x080fe200028f0eff */
[----:B------:R2:W-:Y:S01]  /*9510*/  STG.E.U16 [R48.64], R47 ;  /* 0x0000002f30007986 */ /* 0x0005e2000c101504 */
[----:B------:R-:W-:Y:S01]  /*9520*/  LEA.HI.X.SX32 R39, R61, R123, 0x1, P6 ;  /* 0x0000007b3d277211 */ /* 0x000fe200030f0eff */
[C---:B------:R-:W-:Y:S01]  /*9530*/  IMAD R61, R119.reuse, 0x60, RZ ;  /* 0x00000060773d7824 */ /* 0x040fe200078e02ff */
[----:B0-----:R-:W-:-:S02]  /*9540*/  LEA R41, R119, -R119, 0x5 ;  /* 0x8000007777297211 */ /* 0x001fc400078e28ff */
[-C--:B------:R-:W-:Y:S02]  /*9550*/  IADD3 R40, P5, R187, R122.reuse, RZ ;  /* 0x0000007abb287210 */ /* 0x080fe40007fbe0ff */
[----:B-1----:R-:W-:Y:S02]  /*9560*/  PRMT R45, R47, 0x7632, R45 ;  /* 0x000076322f2d7816 */ /* 0x002fe4000000002d */
[C---:B------:R-:W-:Y:S02]  /*9570*/  SHF.L.U32 R43, R119.reuse, 0x5, RZ ;  /* 0x00000005772b7819 */ /* 0x040fe400000006ff */
[-C--:B------:R-:W-:Y:S01]  /*9580*/  LEA R42, P4, R119, R122.reuse, 0x6 ;  /* 0x0000007a772a7211 */ /* 0x080fe200078830ff */
[----:B------:R0:W-:Y:S01]  /*9590*/  STG.E.U16 [R36.64], R45 ;  /* 0x0000002d24007986 */ /* 0x0001e2000c101504 */
[-C--:B------:R-:W-:Y:S01]  /*95a0*/  LEA.HI.X.SX32 R41, R41, R123.reuse, 0x1, P5 ;  /* 0x0000007b29297211 */ /* 0x080fe200028f0eff */
[----:B--2---:R-:W-:Y:S01]  /*95b0*/  IMAD R49, R119, 0x5a, RZ ;  /* 0x0000005a77317824 */ /* 0x004fe200078e02ff */
[-C--:B------:R-:W-:Y:S01]  /*95c0*/  IADD3 R44, P6, R207, R122.reuse, RZ ;  /* 0x0000007acf2c7210 */ /* 0x080fe20007fde0ff */
[----:B------:R1:W-:Y:S01]  /*95d0*/  STG.E.U16 [R38.64], R51 ;  /* 0x0000003326007986 */ /* 0x0003e2000c101504 */
[----:B------:R-:W-:Y:S01]  /*95e0*/  LEA.HI.X.SX32 R43, R43, R123, 0x1, P4 ;  /* 0x0000007b2b2b7211 */ /* 0x000fe200020f0eff */
[----:B------:R-:W-:Y:S01]  /*95f0*/  IMAD R48, R119, 0xb4, RZ ;  /* 0x000000b477307824 */ /* 0x000fe200078e02ff */
[----:B------:R-:W-:Y:S01]  /*9600*/  IADD3 R130, P4, R211, R122, RZ ;  /* 0x0000007ad3827210 */ /* 0x000fe20007f9e0ff */
[----:B------:R2:W-:Y:S01]  /*9610*/  STG.E.U16 [R40.64], R46 ;  /* 0x0000002e28007986 */ /* 0x0005e2000c101504 */
[----:B------:R-:W-:-:S02]  /*9620*/  IMAD R47, R119, 0x59, RZ ;  /* 0x00000059772f7824 */ /* 0x000fc400078e02ff */
[----:B------:R-:W-:Y:S01]  /*9630*/  LEA.HI.X.SX32 R131, R131, R123, 0x1, P4 ;  /* 0x0000007b83837211 */ /* 0x000fe200020f0eff */
[----:B------:R3:W-:Y:S01]  /*9640*/  STG.E.U16 [R42.64], R20 ;  /* 0x000000142a007986 */ /* 0x0007e2000c101504 */
[----:B0-----:R-:W-:Y:S02]  /*9650*/  LEA R37, R119, R119, 0x5 ;  /* 0x0000007777257211 */ /* 0x001fe400078e28ff */
[-C--:B------:R-:W-:Y:S01]  /*9660*/  IADD3 R36, P5, R199, R122.reuse, RZ ;  /* 0x0000007ac7247210 */ /* 0x080fe20007fbe0ff */
[C---:B-1----:R-:W-:Y:S01]  /*9670*/  IMAD R39, R119.reuse, 0x55, RZ ;  /* 0x0000005577277824 */ /* 0x042fe200078e02ff */
[----:B------:R-:W-:Y:S01]  /*9680*/  PRMT R38, R20, 0x7632, R38 ;  /* 0x0000763214267816 */ /* 0x000fe20000000026 */
[----:B------:R-:W-:Y:S01]  /*9690*/  IMAD R51, R119, 0x5b, RZ ;  /* 0x0000005b77337824 */ /* 0x000fe200078e02ff */
[-C--:B------:R-:W-:Y:S01]  /*96a0*/  LEA.HI.X.SX32 R37, R37, R123.reuse, 0x1, P5 ;  /* 0x0000007b25257211 */ /* 0x080fe200028f0eff */
[----:B--2---:R-:W-:Y:S01]  /*96b0*/  IMAD R41, R119, 0x56, RZ ;  /* 0x0000005677297824 */ /* 0x004fe200078e02ff */
[-C--:B------:R-:W-:Y:S01]  /*96c0*/  IADD3 R132, P5, R215, R122.reuse, RZ ;  /* 0x0000007ad7847210 */ /* 0x080fe20007fbe0ff */
[----:B------:R-:W-:Y:S01]  /*96d0*/  IMAD R40, R119, 0xac, RZ ;  /* 0x000000ac77287824 */ /* 0x000fe200078e02ff */
[-C--:B------:R-:W-:Y:S01]  /*96e0*/  LEA.HI.X.SX32 R45, R57, R123.reuse, 0x1, P6 ;  /* 0x0000007b392d7211 */ /* 0x080fe200030f0eff */
[----:B------:R0:W-:Y:S01]  /*96f0*/  STG.E.U16 [R36.64], R38 ;  /* 0x0000002624007986 */ /* 0x0001e2000c101504 */
[-C--:B------:R-:W-:Y:S01]  /*9700*/  IADD3 R134, P6, R219, R122.reuse, RZ ;  /* 0x0000007adb867210 */ /* 0x080fe20007fde0ff */
[----:B------:R-:W-:Y:S01]  /*9710*/  IMAD R57, R119, 0x5e, RZ ;  /* 0x0000005e77397824 */ /* 0x000fe200078e02ff */
[-C--:B------:R-:W-:Y:S01]  /*9720*/  LEA.HI.X.SX32 R133, R133, R123.reuse, 0x1, P5 ;  /* 0x0000007b85857211 */ /* 0x080fe200028f0eff */
[----:B------:R1:W-:Y:S01]  /*9730*/  STG.E.U16 [R44.64], R24 ;  /* 0x000000182c007986 */ /* 0x0003e2000c101504 */
[-C--:B------:R-:W-:Y:S01]  /*9740*/  IADD3 R138, P5, R227, R122.reuse, RZ ;  /* 0x0000007ae38a7210 */ /* 0x080fe20007fbe0ff */
[----:B---3--:R-:W-:Y:S01]  /*9750*/  IMAD R42, R119, 0xae, RZ ;  /* 0x000000ae772a7824 */ /* 0x008fe200078e02ff */
[-C--:B------:R-:W-:Y:S01]  /*9760*/  IADD3 R136, P4, R223, R122.reuse, RZ ;  /* 0x0000007adf887210 */ /* 0x080fe20007f9e0ff */
[----:B------:R-:W-:Y:S01]  /*9770*/  IMAD R43, R119, 0x57, RZ ;  /* 0x00000057772b7824 */ /* 0x000fe200078e02ff */
[-C--:B------:R-:W-:Y:S01]  /*9780*/  LEA.HI.X.SX32 R135, R135, R123.reuse, 0x1, P6 ;  /* 0x0000007b87877211 */ /* 0x080fe200030f0eff */
[----:B------:R-:W-:Y:S01]  /*9790*/  IMAD R46, R119, 0xb2, RZ ;  /* 0x000000b2772e7824 */ /* 0x000fe200078e02ff */
[-C--:B------:R-:W-:Y:S01]  /*97a0*/  IADD3 R140, P6, R231, R122.reuse, RZ ;  /* 0x0000007ae78c7210 */ /* 0x080fe20007fde0ff */
[----:B0-----:R-:W-:Y:S01]  /*97b0*/  IMAD R37, R119, 0x54, RZ ;  /* 0x0000005477257824 */ /* 0x001fe200078e02ff */
[-C--:B------:R-:W-:Y:S01]  /*97c0*/  LEA.HI.X.SX32 R139, R139, R123.reuse, 0x1, P5 ;  /* 0x0000007b8b8b7211 */ /* 0x080fe200028f0eff */
[----:B------:R-:W-:Y:S01]  /*97d0*/  IMAD R36, R119, 0xa8, RZ ;  /* 0x000000a877247824 */ /* 0x000fe200078e02ff */
[-C--:B------:R-:W-:Y:S01]  /*97e0*/  LEA.HI.X.SX32 R137, R137, R123.reuse, 0x1, P4 ;  /* 0x0000007b89897211 */ /* 0x080fe200020f0eff */
[----:B-1----:R-:W-:Y:S01]  /*97f0*/  IMAD R45, R119, 0x58, RZ ;  /* 0x00000058772d7824 */ /* 0x002fe200078e02ff */
[-C--:B------:R-:W-:Y:S01]  /*9800*/  IADD3 R144, P5, R37, R122.reuse, RZ ;  /* 0x0000007a25907210 */ /* 0x080fe20007fbe0ff */
[----:B------:R-:W-:Y:S01]  /*9810*/  IMAD R38, R119, 0xaa, RZ ;  /* 0x000000aa77267824 */ /* 0x000fe200078e02ff */
[----:B------:R-:W-:Y:S01]  /*9820*/  IADD3 R142, P4, R129, R122, RZ ;  /* 0x0000007a818e7210 */ /* 0x000fe20007f9e0ff */
[----:B------:R-:W-:Y:S01]  /*9830*/  IMAD R44, R119, 0xb0, RZ ;  /* 0x000000b0772c7824 */ /* 0x000fe200078e02ff */
[----:B------:R-:W-:-:S02]  /*9840*/  LEA.HI.X.SX32 R141, R141, R123, 0x1, P6 ;  /* 0x0000007b8d8d7211 */ /* 0x000fc400030f0eff */
[-C--:B------:R-:W-:Y:S02]  /*9850*/  IADD3 R146, P6, R41, R122.reuse, RZ ;  /* 0x0000007a29927210 */ /* 0x080fe40007fde0ff */
[-C--:B------:R-:W-:Y:S02]  /*9860*/  LEA.HI.X.SX32 R145, R145, R123.reuse, 0x1, P5 ;  /* 0x0000007b91917211 */ /* 0x080fe400028f0eff */
[-C--:B------:R-:W-:Y:S02]  /*9870*/  IADD3 R150, P5, R49, R122.reuse, RZ ;  /* 0x0000007a31967210 */ /* 0x080fe40007fbe0ff */
[-C--:B------:R-:W-:Y:S02]  /*9880*/  LEA.HI.X.SX32 R143, R143, R123.reuse, 0x1, P4 ;  /* 0x0000007b8f8f7211 */ /* 0x080fe400020f0eff */
[----:B------:R-:W-:Y:S02]  /*9890*/  IADD3 R148, P4, R45, R122, RZ ;  /* 0x0000007a2d947210 */ /* 0x000fe40007f9e0ff */
        /* <DEDUP_REMOVED lines=31> */
[----:B------:R-:W-:Y:S02]  /*9a90*/  PRMT R24, R24, 0x7632, R24 ;  /* 0x0000763218187816 */ /* 0x000fe40000000018 */
[-C--:B------:R-:W-:Y:S02]  /*9aa0*/  IADD3 R182, P6, R113, R122.reuse, RZ ;  /* 0x0000007a71b67210 */ /* 0x080fe40007fde0ff */
[-C--:B------:R-:W-:Y:S01]  /*9ab0*/  LEA.HI.X.SX32 R181, R181, R123.reuse, 0x1, P5 ;  /* 0x0000007bb5b57211 */ /* 0x080fe200028f0eff */
[----:B------:R4:W-:Y:S01]  /*9ac0*/  STG.E.U16 [R130.64], R24 ;  /* 0x0000001882007986 */ /* 0x0009e2000c101504 */
[----:B------:R-:W-:Y:S02]  /*9ad0*/  IADD3 R188, P5, R121, R122, RZ ;  /* 0x0000007a79bc7210 */ /* 0x000fe40007fbe0ff */
[----:B------:R-:W-:Y:S01]  /*9ae0*/  LEA.HI.X.SX32 R179, R179, R123, 0x1, P4 ;  /* 0x0000007bb3b37211 */ /* 0x000fe200020f0eff */
[----:B------:R0:W-:Y:S01]  /*9af0*/  STG.E.U16 [R132.64], R28 ;  /* 0x0000001c84007986 */ /* 0x0001e2000c101504 */
[----:B------:R-:W-:-:S02]  /*9b00*/  PRMT R20, R28, 0x7632, R20 ;  /* 0x000076321c147816 */ /* 0x000fc40000000014 */
[-C--:B------:R-:W-:Y:S02]  /*9b10*/  IADD3 R186, P4, R117, R122.reuse, RZ ;  /* 0x0000007a75ba7210 */ /* 0x080fe40007f9e0ff */
[-C--:B------:R-:W-:Y:S01]  /*9b20*/  LEA.HI.X.SX32 R183, R183, R123.reuse, 0x1, P6 ;  /* 0x0000007bb7b77211 */ /* 0x080fe200030f0eff */
[----:B------:R1:W-:Y:S01]  /*9b30*/  STG.E.U16 [R134.64], R20 ;  /* 0x0000001486007986 */ /* 0x0003e2000c101504 */
[-C--:B------:R-:W-:Y:S02]  /*9b40*/  LEA R190, P6, R119, R122.reuse, 0x7 ;  /* 0x0000007a77be7211 */ /* 0x080fe400078c38ff */
[----:B----4-:R-:W-:Y:S01]  /*9b50*/  PRMT R131, R32, 0x7632, R131 ;  /* 0x0000763220837816 */ /* 0x010fe20000000083 */
[----:B------:R-:W-:Y:S01]  /*9b60*/  STG.E.U16 [R136.64], R32 ;  /* 0x0000002088007986 */ /* 0x000fe2000c101504 */
[----:B------:R-:W-:Y:S02]  /*9b70*/  LEA.HI.X.SX32 R189, R189, R123, 0x1, P5 ;  /* 0x0000007bbdbd7211 */ /* 0x000fe400028f0eff */
[----:B------:R-:W-:Y:S01]  /*9b80*/  IADD3 R198, P5, R198, R122, RZ ;  /* 0x0000007ac6c67210 */ /* 0x000fe20007fbe0ff */
[----:B------:R-:W-:Y:S01]  /*9b90*/  STG.E.U16 [R138.64], R131 ;  /* 0x000000838a007986 */ /* 0x000fe2000c101504 */
[----:B0-----:R-:W-:-:S02]  /*9ba0*/  PRMT R133, R21, 0x7632, R133 ;  /* 0x0000763215857816 */ /* 0x001fc40000000085 */
[-C--:B------:R-:W-:Y:S01]  /*9bb0*/  LEA.HI.X.SX32 R187, R187, R123.reuse, 0x1, P4 ;  /* 0x0000007bbbbb7211 */ /* 0x080fe200020f0eff */
[----:B------:R0:W-:Y:S01]  /*9bc0*/  STG.E.U16 [R140.64], R21 ;  /* 0x000000158c007986 */ /* 0x0001e2000c101504 */
[-C--:B------:R-:W-:Y:S02]  /*9bd0*/  IADD3 R194, P4, R194, R122.reuse, RZ ;  /* 0x0000007ac2c27210 */ /* 0x080fe40007f9e0ff */
[-C--:B------:R-:W-:Y:S01]  /*9be0*/  LEA.HI.X.SX32 R191, R191, R123.reuse, 0x1, P6 ;  /* 0x0000007bbfbf7211 */ /* 0x080fe200030f0eff */
[----:B------:R-:W-:Y:S01]  /*9bf0*/  STG.E.U16 [R142.64], R133 ;  /* 0x000000858e007986 */ /* 0x000fe2000c101504 */
[----:B-1----:R-:W-:Y:S02]  /*9c00*/  PRMT R135, R25, 0x7632, R135 ;  /* 0x0000763219877816 */ /* 0x002fe40000000087 */
[----:B------:R-:W-:Y:S01]  /*9c10*/  IADD3 R202, P6, R202, R122, RZ ;  /* 0x0000007acaca7210 */ /* 0x000fe20007fde0ff */
[----:B------:R1:W-:Y:S01]  /*9c20*/  STG.E.U16 [R144.64], R25 ;  /* 0x0000001990007986 */ /* 0x0003e2000c101504 */
[----:B------:R-:W-:-:S02]  /*9c30*/  LEA.HI.X.SX32 R199, R199, R123, 0x1, P5 ;  /* 0x0000007bc7c77211 */ /* 0x000fc400028f0eff */
[----:B------:R-:W-:Y:S01]  /*9c40*/  PRMT R24, R29, 0x7632, R24 ;  /* 0x000076321d187816 */ /* 0x000fe20000000018 */
[----:B------:R-:W-:Y:S01]  /*9c50*/  STG.E.U16 [R146.64], R135 ;  /* 0x0000008792007986 */ /* 0x000fe2000c101504 */
[-C--:B------:R-:W-:Y:S02]  /*9c60*/  IADD3 R208, P5, R208, R122.reuse, RZ ;  /* 0x0000007ad0d07210 */ /* 0x080fe40007fbe0ff */
[-C--:B------:R-:W-:Y:S01]  /*9c70*/  LEA.HI.X.SX32 R195, R195, R123.reuse, 0x1, P4 ;  /* 0x0000007bc3c37211 */ /* 0x080fe200020f0eff */
[----:B------:R-:W-:Y:S01]  /*9c80*/  STG.E.U16 [R148.64], R29 ;  /* 0x0000001d94007986 */ /* 0x000fe2000c101504 */
[----:B------:R-:W-:Y:S02]  /*9c90*/  PRMT R20, R33, 0x7632, R20 ;  /* 0x0000763221147816 */ /* 0x000fe40000000014 */
[----:B------:R-:W-:Y:S01]  /*9ca0*/  IADD3 R206, P4, R206, R122, RZ ;  /* 0x0000007acece7210 */ /* 0x000fe20007f9e0ff */
[----:B------:R2:W-:Y:S01]  /*9cb0*/  STG.E.U16 [R150.64], R24 ;  /* 0x0000001896007986 */ /* 0x0005e2000c101504 */
[----:B------:R-:W-:-:S02]  /*9cc0*/  LEA.HI.X.SX32 R203, R203, R123, 0x1, P6 ;  /* 0x0000007bcbcb7211 */ /* 0x000fc400030f0eff */
[-C--:B------:R-:W-:Y:S01]  /*9cd0*/  IADD3 R210, P6, R210, R122.reuse, RZ ;  /* 0x0000007ad2d27210 */ /* 0x080fe20007fde0ff */
[----:B------:R-:W-:Y:S01]  /*9ce0*/  STG.E.U16 [R152.64], R33 ;  /* 0x0000002198007986 */ /* 0x000fe2000c101504 */
[----:B0-----:R-:W-:Y:S02]  /*9cf0*/  PRMT R21, R22, 0x7632, R21 ;  /* 0x0000763216157816 */ /* 0x001fe40000000015 */
[-C--:B------:R-:W-:Y:S01]  /*9d00*/  LEA.HI.X.SX32 R209, R209, R123.reuse, 0x1, P5 ;  /* 0x0000007bd1d17211 */ /* 0x080fe200028f0eff */
[----:B------:R0:W-:Y:S01]  /*9d10*/  STG.E.U16 [R154.64], R20 ;  /* 0x000000149a007986 */ /* 0x0001e2000c101504 */
[----:B------:R-:W-:Y:S02]  /*9d20*/  IADD3 R214, P5, R214, R122, RZ ;  /* 0x0000007ad6d67210 */ /* 0x000fe40007fbe0ff */
[----:B------:R-:W-:Y:S01]  /*9d30*/  PRMT R28, R26, 0x7632, R28 ;  /* 0x000076321a1c7816 */ /* 0x000fe2000000001c */
[----:B------:R-:W-:Y:S01]  /*9d40*/  STG.E.U16 [R156.64], R22 ;  /* 0x000000169c007986 */ /* 0x000fe2000c101504 */
[----:B------:R-:W-:-:S02]  /*9d50*/  LEA.HI.X.SX32 R207, R207, R123, 0x1, P4 ;  /* 0x0000007bcfcf7211 */ /* 0x000fc400020f0eff */
[-C--:B------:R-:W-:Y:S01]  /*9d60*/  IADD3 R212, P4, R212, R122.reuse, RZ ;  /* 0x0000007ad4d47210 */ /* 0x080fe20007f9e0ff */
[----:B------:R3:W-:Y:S01]  /*9d70*/  STG.E.U16 [R158.64], R21 ;  /* 0x000000159e007986 */ /* 0x0007e2000c101504 */
[-C--:B------:R-:W-:Y:S02]  /*9d80*/  LEA.HI.X.SX32 R211, R211, R123.reuse, 0x1, P6 ;  /* 0x0000007bd3d37211 */ /* 0x080fe400030f0eff */
[----:B-1----:R-:W-:Y:S01]  /*9d90*/  PRMT R25, R30, 0x7632, R25 ;  /* 0x000076321e197816 */ /* 0x002fe20000000019 */
[----:B------:R-:W-:Y:S01]  /*9da0*/  STG.E.U16 [R160.64], R26 ;  /* 0x0000001aa0007986 */ /* 0x000fe2000c101504 */
[----:B------:R-:W-:Y:S02]  /*9db0*/  IADD3 R216, P6, R216, R122, RZ ;  /* 0x0000007ad8d87210 */ /* 0x000fe40007fde0ff */
[----:B------:R-:W-:Y:S01]  /*9dc0*/  LEA.HI.X.SX32 R215, R215, R123, 0x1, P5 ;  /* 0x0000007bd7d77211 */ /* 0x000fe200028f0eff */
[----:B------:R-:W-:Y:S01]  /*9dd0*/  STG.E.U16 [R162.64], R28 ;  /* 0x0000001ca2007986 */ /* 0x000fe2000c101504 */
[----:B--2---:R-:W-:-:S02]  /*9de0*/  PRMT R24, R34, 0x7632, R24 ;  /* 0x0000763222187816 */ /* 0x004fc40000000018 */
[-C--:B------:R-:W-:Y:S01]  /*9df0*/  IADD3 R220, P5, R220, R122.reuse, RZ ;  /* 0x0000007adcdc7210 */ /* 0x080fe20007fbe0ff */
[----:B------:R-:W-:Y:S01]  /*9e00*/  STG.E.U16 [R164.64], R30 ;  /* 0x0000001ea4007986 */ /* 0x000fe2000c101504 */
[-C--:B------:R-:W-:Y:S02]  /*9e10*/  LEA.HI.X.SX32 R213, R213, R123.reuse, 0x1, P4 ;  /* 0x0000007bd5d57211 */ /* 0x080fe400020f0eff */
[----:B0-----:R-:W-:Y:S01]  /*9e20*/  PRMT R20, R23, 0x7632, R20 ;  /* 0x0000763217147816 */ /* 0x001fe20000000014 */
[----:B------:R0:W-:Y:S01]  /*9e30*/  STG.E.U16 [R166.64], R25 ;  /* 0x00000019a6007986 */ /* 0x0001e2000c101504 */
[-C--:B------:R-:W-:Y:S02]  /*9e40*/  IADD3 R218, P4, R218, R122.reuse, RZ ;  /* 0x0000007adada7210 */ /* 0x080fe40007f9e0ff */
[----:B------:R-:W-:Y:S01]  /*9e50*/  LEA.HI.X.SX32 R217, R217, R123, 0x1, P6 ;  /* 0x0000007bd9d97211 */ /* 0x000fe200030f0eff */
[----:B------:R-:W-:Y:S01]  /*9e60*/  STG.E.U16 [R168.64], R34 ;  /* 0x00000022a8007986 */ /* 0x000fe2000c101504 */
[----:B------:R-:W-:-:S02]  /*9e70*/  IADD3 R222, P6, R222, R122, RZ ;  /* 0x0000007adede7210 */ /* 0x000fc40007fde0ff */
[----:B---3--:R-:W-:Y:S01]  /*9e80*/  PRMT R21, R27, 0x7632, R21 ;  /* 0x000076321b157816 */ /* 0x008fe20000000015 */
[----:B------:R-:W-:Y:S01]  /*9e90*/  STG.E.U16 [R170.64], R24 ;  /* 0x00000018aa007986 */ /* 0x000fe2000c101504 */
[-C--:B------:R-:W-:Y:S02]  /*9ea0*/  LEA.HI.X.SX32 R221, R221, R123.reuse, 0x1, P5 ;  /* 0x0000007bdddd7211 */ /* 0x080fe400028f0eff */
[-C--:B------:R-:W-:Y:S01]  /*9eb0*/  IADD3 R226, P5, R226, R122.reuse, RZ ;  /* 0x0000007ae2e27210 */ /* 0x080fe20007fbe0ff */
[----:B------:R1:W-:Y:S01]  /*9ec0*/  STG.E.U16 [R172.64], R23 ;  /* 0x00000017ac007986 */ /* 0x0003e2000c101504 */
[----:B------:R-:W-:Y:S02]  /*9ed0*/  PRMT R22, R31, 0x7632, R22 ;  /* 0x000076321f167816 */ /* 0x000fe40000000016 */
[----:B------:R-:W-:Y:S01]  /*9ee0*/  LEA.HI.X.SX32 R219, R219, R123, 0x1, P4 ;  /* 0x0000007bdbdb7211 */ /* 0x000fe200020f0eff */
[----:B------:R2:W-:Y:S01]  /*9ef0*/  STG.E.U16 [R174.64], R20 ;  /* 0x00000014ae007986 */ /* 0x0005e2000c101504 */
[----:B------:R-:W-:-:S02]  /*9f00*/  IADD3 R224, P4, R224, R122, RZ ;  /* 0x0000007ae0e07210 */ /* 0x000fc40007f9e0ff */
[-C--:B------:R-:W-:Y:S01]  /*9f10*/  LEA.HI.X.SX32 R223, R223, R123.reuse, 0x1, P6 ;  /* 0x0000007bdfdf7211 */ /* 0x080fe200030f0eff */
[----:B------:R-:W-:Y:S01]  /*9f20*/  STG.E.U16 [R176.64], R27 ;  /* 0x0000001bb0007986 */ /* 0x000fe2000c101504 */
[----:B0-----:R-:W-:Y:S02]  /*9f30*/  PRMT R25, R35, 0x7632, R25 ;  /* 0x0000763223197816 */ /* 0x001fe40000000019 */
[-C--:B------:R-:W-:Y:S01]  /*9f40*/  IADD3 R228, P6, R228, R122.reuse, RZ ;  /* 0x0000007ae4e47210 */ /* 0x080fe20007fde0ff */
[----:B------:R5:W-:Y:S01]  /*9f50*/  STG.E.U16 [R178.64], R21 ;  /* 0x00000015b2007986 */ /* 0x000be2000c101504 */
[----:B------:R-:W-:Y:S02]  /*9f60*/  LEA.HI.X.SX32 R227, R227, R123, 0x1, P5 ;  /* 0x0000007be3e37211 */ /* 0x000fe400028f0eff */
[----:B-1----:R-:W-:Y:S01]  /*9f70*/  PRMT R23, R8, 0x7632, R23 ;  /* 0x0000763208177816 */ /* 0x002fe20000000017 */
[----:B------:R-:W-:Y:S01]  /*9f80*/  STG.E.U16 [R180.64], R31 ;  /* 0x0000001fb4007986 */ /* 0x000fe2000c101504 */
[----:B------:R-:W-:-:S02]  /*9f90*/  IADD3 R126, P5, R126, R122, RZ ;  /* 0x0000007a7e7e7210 */ /* 0x000fc40007fbe0ff */
[-C--:B------:R-:W-:Y:S01]  /*9fa0*/  LEA.HI.X.SX32 R225, R225, R123.reuse, 0x1, P4 ;  /* 0x0000007be1e17211 */ /* 0x080fe200020f0eff */
[----:B------:R0:W-:Y:S01]  /*9fb0*/  STG.E.U16 [R182.64], R22 ;  /* 0x00000016b6007986 */ /* 0x0001e2000c101504 */
[----:B--2---:R-:W-:Y:S02]  /*9fc0*/  PRMT R20, R4, 0x7632, R20 ;  /* 0x0000763204147816 */ /* 0x004fe40000000014 */
[-C--:B------:R-:W-:Y:S01]  /*9fd0*/  IADD3 R230, P4, R230, R122.reuse, RZ ;  /* 0x0000007ae6e67210 */ /* 0x080fe20007f9e0ff */
[----:B------:R-:W-:Y:S01]  /*9fe0*/  STG.E.U16 [R186.64], R35 ;  /* 0x00000023ba007986 */ /* 0x000fe2000c101504 */
[----:B------:R-:W-:Y:S02]  /*9ff0*/  LEA.HI.X.SX32 R229, R229, R123, 0x1, P6 ;  /* 0x0000007be5e57211 */ /* 0x000fe400030f0eff */
[----:B------:R-:W-:Y:S01]  /*a000*/  IADD3 R128, P6, R128, R122, RZ ;  /* 0x0000007a80807210 */ /* 0x000fe20007fde0ff */
[----:B------:R-:W-:Y:S01]  /*a010*/  STG.E.U16 [R188.64], R25 ;  /* 0x00000019bc007986 */ /* 0x000fe2000c101504 */
[----:B-----5:R-:W-:-:S02]  /*a020*/  PRMT R21, R16, 0x7632, R21 ;  /* 0x0000763210157816 */ /* 0x020fc40000000015 */
[-C--:B------:R-:W-:Y:S01]  /*a030*/  LEA.HI.X.SX32 R127, R127, R123.reuse, 0x1, P5 ;  /* 0x0000007b7f7f7211 */ /* 0x080fe200028f0eff */
[----:B------:R1:W-:Y:S01]  /*a040*/  STG.E.U16 [R190.64], R8 ;  /* 0x00000008be007986 */ /* 0x0003e2000c101504 */
[-C--:B------:R-:W-:Y:S02]  /*a050*/  IADD3 R36, P5, R36, R122.reuse, RZ ;  /* 0x0000007a24247210 */ /* 0x080fe40007fbe0ff */
[----:B0-----:R-:W-:Y:S01]  /*a060*/  PRMT R22, R12, 0x7632, R22 ;  /* 0x000076320c167816 */ /* 0x001fe20000000016 */
[----:B------:R-:W-:Y:S01]  /*a070*/  STG.E.U16 [R194.64], R23 ;  /* 0x00000017c2007986 */ /* 0x000fe2000c101504 */
[-C--:B------:R-:W-:Y:S02]  /*a080*/  LEA.HI.X.SX32 R231, R231, R123.reuse, 0x1, P4 ;  /* 0x0000007be7e77211 */ /* 0x080fe400020f0eff */
[----:B------:R-:W-:Y:S01]  /*a090*/  IADD3 R124, P4, R124, R122, RZ ;  /* 0x0000007a7c7c7210 */ /* 0x000fe20007f9e0ff */
[----:B------:R0:W-:Y:S01]  /*a0a0*/  STG.E.U16 [R198.64], R4 ;  /* 0x00000004c6007986 */ /* 0x0001e2000c101504 */
[----:B------:R-:W-:-:S02]  /*a0b0*/  LEA.HI.X.SX32 R129, R129, R123, 0x1, P6 ;  /* 0x0000007b81817211 */ /* 0x000fc400030f0eff */
[-C--:B------:R-:W-:Y:S01]  /*a0c0*/  IADD3 R38, P6, R38, R122.reuse, RZ ;  /* 0x0000007a26267210 */ /* 0x080fe20007fde0ff */
[----:B------:R-:W-:Y:S01]  /*a0d0*/  STG.E.U16 [R202.64], R20 ;  /* 0x00000014ca007986 */ /* 0x000fe2000c101504 */
[----:B-1----:R-:W-:Y:S02]  /*a0e0*/  PRMT R8, R9, 0x7632, R8 ;  /* 0x0000763209087816 */ /* 0x002fe40000000008 */
[-C--:B------:R-:W-:Y:S01]  /*a0f0*/  LEA.HI.X.SX32 R37, R37, R123.reuse, 0x1, P5 ;  /* 0x0000007b25257211 */ /* 0x080fe200028f0eff */
[----:B------:R1:W-:Y:S01]  /*a100*/  STG.E.U16 [R206.64], R16 ;  /* 0x00000010ce007986 */ /* 0x0003e2000c101504 */
[----:B------:R-:W-:Y:S02]  /*a110*/  PRMT R24, R5, 0x7632, R24 ;  /* 0x0000763205187816 */ /* 0x000fe40000000018 */
[----:B------:R-:W-:Y:S01]  /*a120*/  IADD3 R42, P5, R42, R122, RZ ;  /* 0x0000007a2a2a7210 */ /* 0x000fe20007fbe0ff */
[----:B------:R-:W-:Y:S01]  /*a130*/  STG.E.U16 [R208.64], R21 ;  /* 0x00000015d0007986 */ /* 0x000fe2000c101504 */
[----:B------:R-:W-:-:S02]  /*a140*/  LEA.HI.X.SX32 R125, R125, R123, 0x1, P4 ;  /* 0x0000007b7d7d7211 */ /* 0x000fc400020f0eff */
[-C--:B------:R-:W-:Y:S01]  /*a150*/  IADD3 R40, P4, R40, R122.reuse, RZ ;  /* 0x0000007a28287210 */ /* 0x080fe20007f9e0ff */
[----:B------:R-:W-:Y:S01]  /*a160*/  STG.E.U16 [R210.64], R12 ;  /* 0x0000000cd2007986 */ /* 0x000fe2000c101504 */
[-C--:B------:R-:W-:Y:S02]  /*a170*/  LEA.HI.X.SX32 R39, R39, R123.reuse, 0x1, P6 ;  /* 0x0000007b27277211 */ /* 0x080fe400030f0eff */
[-C--:B------:R-:W-:Y:S01]  /*a180*/  IADD3 R44, P6, R44, R122.reuse, RZ ;  /* 0x0000007a2c2c7210 */ /* 0x080fe20007fde0ff */
[----:B------:R-:W-:Y:S01]  /*a190*/  STG.E.U16 [R212.64], R22 ;  /* 0x00000016d4007986 */ /* 0x000fe2000c101504 */
[-C--:B------:R-:W-:Y:S02]  /*a1a0*/  LEA.HI.X.SX32 R43, R43, R123.reuse, 0x1, P5 ;  /* 0x0000007b2b2b7211 */ /* 0x080fe400028f0eff */
[----:B------:R-:W-:Y:S01]  /*a1b0*/  IADD3 R48, P5, R48, R122, RZ ;  /* 0x0000007a30307210 */ /* 0x000fe20007fbe0ff */
[----:B------:R2:W-:Y:S01]  /*a1c0*/  STG.E.U16 [R214.64], R9 ;  /* 0x00000009d6007986 */ /* 0x0005e2000c101504 */
[----:B------:R-:W-:-:S02]  /*a1d0*/  LEA.HI.X.SX32 R41, R41, R123, 0x1, P4 ;  /* 0x0000007b29297211 */ /* 0x000fc400020f0eff */
[-C--:B------:R-:W-:Y:S01]  /*a1e0*/  IADD3 R46, P4, R46, R122.reuse, RZ ;  /* 0x0000007a2e2e7210 */ /* 0x080fe20007f9e0ff */
[----:B------:R-:W-:Y:S01]  /*a1f0*/  STG.E.U16 [R216.64], R8 ;  /* 0x00000008d8007986 */ /* 0x000fe2000c101504 */
[-C--:B------:R-:W-:Y:S02]  /*a200*/  LEA.HI.X.SX32 R45, R45, R123.reuse, 0x1, P6 ;  /* 0x0000007b2d2d7211 */ /* 0x080fe400030f0eff */
[-C--:B------:R-:W-:Y:S01]  /*a210*/  IADD3 R50, P6, R50, R122.reuse, RZ ;  /* 0x0000007a32327210 */ /* 0x080fe20007fde0ff */
[----:B------:R3:W-:Y:S01]  /*a220*/  STG.E.U16 [R218.64], R5 ;  /* 0x00000005da007986 */ /* 0x0007e2000c101504 */
[-C--:B------:R-:W-:Y:S02]  /*a230*/  LEA.HI.X.SX32 R49, R49, R123.reuse, 0x1, P5 ;  /* 0x0000007b31317211 */ /* 0x080fe400028f0eff */
[----:B------:R-:W-:Y:S01]  /*a240*/  IADD3 R54, P5, R54, R122, RZ ;  /* 0x0000007a36367210 */ /* 0x000fe20007fbe0ff */
[----:B------:R-:W4:Y:S01]  /*a250*/  LDS.128 R20, [R234] ;  /* 0x00000000ea147984 */ /* 0x000f220000000c00 */
[----:B------:R-:W-:-:S02]  /*a260*/  LEA.HI.X.SX32 R47, R47, R123, 0x1, P4 ;  /* 0x0000007b2f2f7211 */ /* 0x000fc400020f0eff */
[-C--:B------:R-:W-:Y:S01]  /*a270*/  IADD3 R52, P4, R52, R122.reuse, RZ ;  /* 0x0000007a34347210 */ /* 0x080fe20007f9e0ff */
[----:B------:R-:W-:Y:S01]  /*a280*/  STG.E.U16 [R220.64], R24 ;  /* 0x00000018dc007986 */ /* 0x000fe2000c101504 */
[-C--:B------:R-:W-:Y:S02]  /*a290*/  LEA.HI.X.SX32 R51, R51, R123.reuse, 0x1, P6 ;  /* 0x0000007b33337211 */ /* 0x080fe400030f0eff */
[-C--:B------:R-:W-:Y:S01]  /*a2a0*/  IADD3 R56, P6, R56, R122.reuse, RZ ;  /* 0x0000007a38387210 */ /* 0x080fe20007fde0ff */
[----:B------:R-:W5:Y:S01]  /*a2b0*/  LDS.128 R24, [R233] ;  /* 0x00000000e9187984 */ /* 0x000f620000000c00 */
[-C--:B------:R-:W-:Y:S02]  /*a2c0*/  LEA.HI.X.SX32 R55, R55, R123.reuse, 0x1, P5 ;  /* 0x0000007b37377211 */ /* 0x080fe400028f0eff */
[----:B------:R-:W-:Y:S01]  /*a2d0*/  IADD3 R60, P5, R60, R122, RZ ;  /* 0x0000007a3c3c7210 */ /* 0x000fe20007fbe0ff */
[----:B------:R-:W3:Y:S01]  /*a2e0*/  LDS.128 R28, [R232] ;  /* 0x00000000e81c7984 */ /* 0x000ee20000000c00 */
[----:B------:R-:W-:-:S02]  /*a2f0*/  LEA.HI.X.SX32 R53, R53, R123, 0x1, P4 ;  /* 0x0000007b35357211 */ /* 0x000fc400020f0eff */
[-C--:B------:R-:W-:Y:S01]  /*a300*/  IADD3 R58, P4, R58, R122.reuse, RZ ;  /* 0x0000007a3a3a7210 */ /* 0x080fe20007f9e0ff */
[----:B------:R-:W4:Y:S01]  /*a310*/  LDS.128 R32, [R201] ;  /* 0x00000000c9207984 */ /* 0x000f220000000c00 */
[-C--:B------:R-:W-:Y:S02]  /*a320*/  LEA.HI.X.SX32 R57, R57, R123.reuse, 0x1, P6 ;  /* 0x0000007b39397211 */ /* 0x080fe400030f0eff */
[-C--:B------:R-:W-:Y:S01]  /*a330*/  IADD3 R62, P6, R62, R122.reuse, RZ ;  /* 0x0000007a3e3e7210 */ /* 0x080fe20007fde0ff */
[----:B------:R-:W-:Y:S01]  /*a340*/  STG.E.U16 [R222.64], R17 ;  /* 0x00000011de007986 */ /* 0x000fe2000c101504 */
[-C--:B------:R-:W-:Y:S02]  /*a350*/  LEA.HI.X.SX32 R61, R61, R123.reuse, 0x1, P5 ;  /* 0x0000007b3d3d7211 */ /* 0x080fe400028f0eff */
[----:B------:R-:W-:Y:S02]  /*a360*/  IADD3 R66, P5, R66, R122, RZ ;  /* 0x0000007a42427210 */ /* 0x000fe40007fbe0ff */
[----:B------:R-:W-:-:S02]  /*a370*/  LEA.HI.X.SX32 R59, R59, R123, 0x1, P4 ;  /* 0x0000007b3b3b7211 */ /* 0x000fc400020f0eff */
[-C--:B------:R-:W-:Y:S02]  /*a380*/  IADD3 R64, P4, R64, R122.reuse, RZ ;  /* 0x0000007a40407210 */ /* 0x080fe40007f9e0ff */
[-C--:B------:R-:W-:Y:S02]  /*a390*/  LEA.HI.X.SX32 R63, R63, R123.reuse, 0x1, P6 ;  /* 0x0000007b3f3f7211 */ /* 0x080fe400030f0eff */
[-C--:B------:R-:W-:Y:S02]  /*a3a0*/  IADD3 R68, P6, R68, R122.reuse, RZ ;  /* 0x0000007a44447210 */ /* 0x080fe40007fde0ff */
[----:B0-----:R-:W-:Y:S02]  /*a3b0*/  PRMT R4, R17, 0x7632, R4 ;  /* 0x0000763211047816 */ /* 0x001fe40000000004 */
[----:B------:R-:W-:Y:S02]  /*a3c0*/  LEA.HI.X.SX32 R67, R67, R123, 0x1, P5 ;  /* 0x0000007b43437211 */ /* 0x000fe400028f0eff */
[----:B------:R-:W-:Y:S01]  /*a3d0*/  IADD3 R72, P5, R72, R122, RZ ;  /* 0x0000007a48487210 */ /* 0x000fe20007fbe0ff */
[----:B------:R0:W-:Y:S01]  /*a3e0*/  STG.E.U16 [R224.64], R4 ;  /* 0x00000004e0007986 */ /* 0x0001e2000c101504 */
[----:B-1----:R-:W-:-:S02]  /*a3f0*/  PRMT R16, R13, 0x7632, R16 ;  /* 0x000076320d107816 */ /* 0x002fc40000000010 */
[-C--:B------:R-:W-:Y:S01]  /*a400*/  LEA.HI.X.SX32 R65, R65, R123.reuse, 0x1, P4 ;  /* 0x0000007b41417211 */ /* 0x080fe200020f0eff */
[----:B------:R-:W-:Y:S01]  /*a410*/  STG.E.U16 [R226.64], R13 ;  /* 0x0000000de2007986 */ /* 0x000fe2000c101504 */
[-C--:B------:R-:W-:Y:S02]  /*a420*/  IADD3 R70, P4, R70, R122.reuse, RZ ;  /* 0x0000007a46467210 */ /* 0x080fe40007f9e0ff */
[-C--:B------:R-:W-:Y:S01]  /*a430*/  LEA.HI.X.SX32 R69, R69, R123.reuse, 0x1, P6 ;  /* 0x0000007b45457211 */ /* 0x080fe200030f0eff */
[----:B------:R-:W-:Y:S01]  /*a440*/  STG.E.U16 [R228.64], R16 ;  /* 0x00000010e4007986 */ /* 0x000fe2000c101504 */
[----:B--2---:R-:W-:Y:S02]  /*a450*/  PRMT R9, R10, 0x7632, R9 ;  /* 0x000076320a097816 */ /* 0x004fe40000000009 */
[----:B------:R-:W-:Y:S01]  /*a460*/  IADD3 R74, P6, R74, R122, RZ ;  /* 0x0000007a4a4a7210 */ /* 0x000fe20007fde0ff */
[----:B------:R-:W-:Y:S01]  /*a470*/  STG.E.U16 [R230.64], R10 ;  /* 0x0000000ae6007986 */ /* 0x000fe2000c101504 */
[----:B------:R-:W-:-:S02]  /*a480*/  LEA.HI.X.SX32 R73, R73, R123, 0x1, P5 ;  /* 0x0000007b49497211 */ /* 0x000fc400028f0eff */
[----:B---3--:R-:W-:Y:S01]  /*a490*/  PRMT R5, R6, 0x7632, R5 ;  /* 0x0000763206057816 */ /* 0x008fe20000000005 */
[----:B------:R1:W-:Y:S01]  /*a4a0*/  STG.E.U16 [R126.64], R9 ;  /* 0x000000097e007986 */ /* 0x0003e2000c101504 */
[-C--:B------:R-:W-:Y:S02]  /*a4b0*/  IADD3 R78, P5, R78, R122.reuse, RZ ;  /* 0x0000007a4e4e7210 */ /* 0x080fe40007fbe0ff */
[-C--:B------:R-:W-:Y:S01]  /*a4c0*/  LEA.HI.X.SX32 R71, R71, R123.reuse, 0x1, P4 ;  /* 0x0000007b47477211 */ /* 0x080fe200020f0eff */
[----:B------:R-:W-:Y:S01]  /*a4d0*/  STG.E.U16 [R128.64], R6 ;  /* 0x0000000680007986 */ /* 0x000fe2000c101504 */
[----:B0-----:R-:W-:Y:S02]  /*a4e0*/  PRMT R4, R18, 0x7632, R4 ;  /* 0x0000763212047816 */ /* 0x001fe40000000004 */
[----:B------:R-:W-:Y:S01]  /*a4f0*/  IADD3 R76, P4, R76, R122, RZ ;  /* 0x0000007a4c4c7210 */ /* 0x000fe20007f9e0ff */
[----:B------:R0:W-:Y:S01]  /*a500*/  STG.E.U16 [R124.64], R5 ;  /* 0x000000057c007986 */ /* 0x0001e2000c101504 */
[----:B------:R-:W-:-:S02]  /*a510*/  LEA.HI.X.SX32 R75, R75, R123, 0x1, P6 ;  /* 0x0000007b4b4b7211 */ /* 0x000fc400030f0eff */
[-C--:B------:R-:W-:Y:S01]  /*a520*/  IADD3 R80, P6, R80, R122.reuse, RZ ;  /* 0x0000007a50507210 */ /* 0x080fe20007fde0ff */
[----:B------:R-:W-:Y:S01]  /*a530*/  STG.E.U16 [R36.64], R18 ;  /* 0x0000001224007986 */ /* 0x000fe2000c101504 */
[----:B------:R-:W-:Y:S02]  /*a540*/  PRMT R8, R14, 0x7632, R8 ;  /* 0x000076320e087816 */ /* 0x000fe40000000008 */
[-C--:B------:R-:W-:Y:S01]  /*a550*/  LEA.HI.X.SX32 R79, R79, R123.reuse, 0x1, P5 ;  /* 0x0000007b4f4f7211 */ /* 0x080fe200028f0eff */
[----:B------:R2:W-:Y:S01]  /*a560*/  STG.E.U16 [R38.64], R4 ;  /* 0x0000000426007986 */ /* 0x0005e2000c101504 */
[----:B------:R-:W-:Y:S02]  /*a570*/  IADD3 R84, P5, R84, R122, RZ ;  /* 0x0000007a54547210 */ /* 0x000fe40007fbe0ff */
[----:B-1----:R-:W-:Y:S01]  /*a580*/  PRMT R9, R11, 0x7632, R9 ;  /* 0x000076320b097816 */ /* 0x002fe20000000009 */
[----:B------:R-:W-:Y:S01]  /*a590*/  STG.E.U16 [R40.64], R14 ;  /* 0x0000000e28007986 */ /* 0x000fe2000c101504 */
[----:B------:R-:W-:-:S02]  /*a5a0*/  LEA.HI.X.SX32 R77, R77, R123, 0x1, P4 ;  /* 0x0000007b4d4d7211 */ /* 0x000fc400020f0eff */
[-C--:B------:R-:W-:Y:S01]  /*a5b0*/  IADD3 R82, P4, R82, R122.reuse, RZ ;  /* 0x0000007a52527210 */ /* 0x080fe20007f9e0ff */
[----:B------:R4:W-:Y:S01]  /*a5c0*/  STG.E.U16 [R42.64], R8 ;  /* 0x000000082a007986 */ /* 0x0009e2000c101504 */
[-C--:B------:R-:W-:Y:S02]  /*a5d0*/  LEA.HI.X.SX32 R81, R81, R123.reuse, 0x1, P6 ;  /* 0x0000007b51517211 */ /* 0x080fe400030f0eff */
[----:B0-----:R-:W-:Y:S01]  /*a5e0*/  PRMT R5, R7, 0x7632, R5 ;  /* 0x0000763207057816 */ /* 0x001fe20000000005 */
[----:B------:R-:W-:Y:S01]  /*a5f0*/  STG.E.U16 [R44.64], R11 ;  /* 0x0000000b2c007986 */ /* 0x000fe2000c101504 */
[----:B------:R-:W-:Y:S02]  /*a600*/  IADD3 R86, P6, R86, R122, RZ ;  /* 0x0000007a56567210 */ /* 0x000fe40007fde0ff */
[----:B------:R-:W-:Y:S01]  /*a610*/  LEA.HI.X.SX32 R85, R85, R123, 0x1, P5 ;  /* 0x0000007b55557211 */ /* 0x000fe200028f0eff */
[----:B------:R-:W-:Y:S01]  /*a620*/  STG.E.U16 [R46.64], R9 ;  /* 0x000000092e007986 */ /* 0x000fe2000c101504 */
[----:B------:R-:W-:-:S02]  /*a630*/  PRMT R6, R19, 0x7632, R6 ;  /* 0x0000763213067816 */ /* 0x000fc40000000006 */
[-C--:B------:R-:W-:Y:S01]  /*a640*/  IADD3 R90, P5, R90, R122.reuse, RZ ;  /* 0x0000007a5a5a7210 */ /* 0x080fe20007fbe0ff */
[----:B------:R5:W-:Y:S01]  /*a650*/  STG.E.U16 [R48.64], R7 ;  /* 0x0000000730007986 */ /* 0x000be2000c101504 */
[-C--:B------:R-:W-:Y:S02]  /*a660*/  LEA.HI.X.SX32 R83, R83, R123.reuse, 0x1, P4 ;  /* 0x0000007b53537211 */ /* 0x080fe400020f0eff */
[----:B--2---:R-:W-:Y:S01]  /*a670*/  PRMT R4, R15, 0x7632, R4 ;  /* 0x000076320f047816 */ /* 0x004fe20000000004 */
[----:B------:R0:W-:Y:S01]  /*a680*/  STG.E.U16 [R50.64], R5 ;  /* 0x0000000532007986 */ /* 0x0001e2000c101504 */
[-C--:B------:R-:W-:Y:S02]  /*a690*/  IADD3 R88, P4, R88, R122.reuse, RZ ;  /* 0x0000007a58587210 */ /* 0x080fe40007f9e0ff */
[----:B------:R-:W-:Y:S01]  /*a6a0*/  LEA.HI.X.SX32 R87, R87, R123, 0x1, P6 ;  /* 0x0000007b57577211 */ /* 0x000fe200030f0eff */
[----:B------:R-:W-:Y:S01]  /*a6b0*/  STG.E.U16 [R52.64], R19 ;  /* 0x0000001334007986 */ /* 0x000fe2000c101504 */
[----:B------:R-:W-:-:S02]  /*a6c0*/  IADD3 R92, P6, R92, R122, RZ ;  /* 0x0000007a5c5c7210 */ /* 0x000fc40007fde0ff */
[----:B----4-:R-:W-:Y:S01]  /*a6d0*/  PRMT R8, R20, 0x7632, R8 ;  /* 0x0000763214087816 */ /* 0x010fe20000000008 */
[----:B------:R-:W-:Y:S01]  /*a6e0*/  STG.E.U16 [R54.64], R6 ;  /* 0x0000000636007986 */ /* 0x000fe2000c101504 */
[-C--:B------:R-:W-:Y:S02]  /*a6f0*/  LEA.HI.X.SX32 R91, R91, R123.reuse, 0x1, P5 ;  /* 0x0000007b5b5b7211 */ /* 0x080fe400028f0eff */
[-C--:B------:R-:W-:Y:S01]  /*a700*/  IADD3 R96, P5, R96, R122.reuse, RZ ;  /* 0x0000007a60607210 */ /* 0x080fe20007fbe0ff */
[----:B------:R-:W-:Y:S01]  /*a710*/  STG.E.U16 [R56.64], R15 ;  /* 0x0000000f38007986 */ /* 0x000fe2000c101504 */
[----:B-----5:R-:W-:Y:S02]  /*a720*/  PRMT R7, R24, 0x7632, R7 ;  /* 0x0000763218077816 */ /* 0x020fe40000000007 */
[----:B------:R-:W-:Y:S01]  /*a730*/  LEA.HI.X.SX32 R89, R89, R123, 0x1, P4 ;  /* 0x0000007b59597211 */ /* 0x000fe200020f0eff */
[----:B------:R-:W-:Y:S01]  /*a740*/  STG.E.U16 [R58.64], R4 ;  /* 0x000000043a007986 */ /* 0x000fe2000c101504 */
[----:B------:R-:W-:-:S02]  /*a750*/  IADD3 R94, P4, R94, R122, RZ ;  /* 0x0000007a5e5e7210 */ /* 0x000fc40007f9e0ff */
[-C--:B------:R-:W-:Y:S01]  /*a760*/  LEA.HI.X.SX32 R93, R93, R123.reuse, 0x1, P6 ;  /* 0x0000007b5d5d7211 */ /* 0x080fe200030f0eff */
[----:B------:R-:W-:Y:S01]  /*a770*/  STG.E.U16 [R60.64], R20 ;  /* 0x000000143c007986 */ /* 0x000fe2000c101504 */
[----:B0-----:R-:W-:Y:S02]  /*a780*/  PRMT R5, R28, 0x7632, R5 ;  /* 0x000076321c057816 */ /* 0x001fe40000000005 */
[-C--:B------:R-:W-:Y:S01]  /*a790*/  IADD3 R98, P6, R98, R122.reuse, RZ ;  /* 0x0000007a62627210 */ /* 0x080fe20007fde0ff */
[----:B------:R0:W-:Y:S01]  /*a7a0*/  STG.E.U16 [R62.64], R8 ;  /* 0x000000083e007986 */ /* 0x0001e2000c101504 */
[----:B------:R-:W-:Y:S02]  /*a7b0*/  LEA.HI.X.SX32 R97, R97, R123, 0x1, P5 ;  /* 0x0000007b61617211 */ /* 0x000fe400028f0eff */
[----:B------:R-:W-:Y:S01]  /*a7c0*/  PRMT R37, R32, 0x7632, R37 ;  /* 0x0000763220257816 */ /* 0x000fe20000000025 */
[----:B------:R-:W-:Y:S01]  /*a7d0*/  STG.E.U16 [R64.64], R24 ;  /* 0x0000001840007986 */ /* 0x000fe2000c101504 */
[----:B------:R-:W-:-:S02]  /*a7e0*/  IADD3 R102, P5, R102, R122, RZ ;  /* 0x0000007a66667210 */ /* 0x000fc40007fbe0ff */
[-C--:B------:R-:W-:Y:S01]  /*a7f0*/  LEA.HI.X.SX32 R95, R95, R123.reuse, 0x1, P4 ;  /* 0x0000007b5f5f7211 */ /* 0x080fe200020f0eff */
[----:B------:R1:W-:Y:S01]  /*a800*/  STG.E.U16 [R66.64], R7 ;  /* 0x0000000742007986 */ /* 0x0003e2000c101504 */
[----:B------:R-:W-:Y:S02]  /*a810*/  PRMT R39, R21, 0x7632, R39 ;  /* 0x0000763215277816 */ /* 0x000fe40000000027 */
[-C--:B------:R-:W-:Y:S01]  /*a820*/  IADD3 R100, P4, R100, R122.reuse, RZ ;  /* 0x0000007a64647210 */ /* 0x080fe20007f9e0ff */
[----:B------:R-:W-:Y:S01]  /*a830*/  STG.E.U16 [R68.64], R28 ;  /* 0x0000001c44007986 */ /* 0x000fe2000c101504 */
[----:B------:R-:W-:Y:S01]  /*a840*/  LEA.HI.X.SX32 R99, R99, R123, 0x1, P6 ;  /* 0x0000007b63637211 */ /* 0x000fe200030f0eff */
[----:B0-----:R-:W-:Y:S01]  /*a850*/  IMAD.HI R8, R2, 0x4, RZ ;  /* 0x0000000402087827 */ /* 0x001fe200078e02ff */
[----:B------:R-:W-:Y:S01]  /*a860*/  IADD3 R104, P6, R251, R122, RZ ;  /* 0x0000007afb687210 */ /* 0x000fe20007fde0ff */
[----:B------:R0:W-:Y:S01]  /*a870*/  STG.E.U16 [R70.64], R5 ;  /* 0x0000000546007986 */ /* 0x0001e2000c101504 */
[----:B------:R-:W-:-:S02]  /*a880*/  PRMT R41, R25, 0x7632, R41 ;  /* 0x0000763219297816 */ /* 0x000fc40000000029 */
[-C--:B------:R-:W-:Y:S01]  /*a890*/  LEA.HI.X.SX32 R103, R103, R123.reuse, 0x1, P5 ;  /* 0x0000007b67677211 */ /* 0x080fe200028f0eff */
[----:B------:R-:W-:Y:S01]  /*a8a0*/  STG.E.U16 [R72.64], R32 ;  /* 0x0000002048007986 */ /* 0x000fe2000c101504 */
[-C--:B------:R-:W-:Y:S01]  /*a8b0*/  IADD3 R108, P5, R247, R122.reuse, RZ ;  /* 0x0000007af76c7210 */ /* 0x080fe20007fbe0ff */
[----:B-1----:R-:W-:Y:S01]  /*a8c0*/  FFMA R7, R185, 0.69314718246459960938, R200 ;  /* 0x3f317218b9077823 */ /* 0x002fe200000000c8 */
[----:B------:R-:W-:Y:S01]  /*a8d0*/  PRMT R43, R29, 0x7632, R43 ;  /* 0x000076321d2b7816 */ /* 0x000fe2000000002b */
[----:B------:R-:W-:Y:S01]  /*a8e0*/  STG.E.U16 [R74.64], R37 ;  /* 0x000000254a007986 */ /* 0x000fe2000c101504 */
[-C--:B------:R-:W-:Y:S02]  /*a8f0*/  LEA.HI.X.SX32 R101, R101, R123.reuse, 0x1, P4 ;  /* 0x0000007b65657211 */ /* 0x080fe400020f0eff */
[----:B------:R-:W-:Y:S01]  /*a900*/  IADD3 R106, P4, R249, R122, RZ ;  /* 0x0000007af96a7210 */ /* 0x000fe20007f9e0ff */
[----:B------:R-:W-:Y:S01]  /*a910*/  STG.E.U16 [R76.64], R21 ;  /* 0x000000154c007986 */ /* 0x000fe2000c101504 */
        /* <DEDUP_REMOVED lines=15> */
[----:B------:R-:W-:Y:S01]  /*aa10*/  IADD3 R116, P6, R239, R122, RZ ;  /* 0x0000007aef747210 */ /* 0x000fe20007fde0ff */
[----:B------:R-:W-:Y:S01]  /*aa20*/  IMAD R239, R119, 0xfe, RZ ;  /* 0x000000fe77ef7824 */ /* 0x000fe200078e02ff */
[----:B------:R-:W-:Y:S01]  /*aa30*/  PRMT R51, R30, 0x7632, R51 ;  /* 0x000076321e337816 */ /* 0x000fe20000000033 */
[----:B------:R-:W-:Y:S01]  /*aa40*/  STG.E.U16 [R88.64], R33 ;  /* 0x0000002158007986 */ /* 0x000fe2000c101504 */
[----:B------:R-:W-:-:S02]  /*aa50*/  LEA.HI.X.SX32 R115, R115, R123, 0x1, P5 ;  /* 0x0000007b73737211 */ /* 0x000fc400028f0eff */
[-C--:B------:R-:W-:Y:S01]  /*aa60*/  IADD3 R120, P5, R235, R122.reuse, RZ ;  /* 0x0000007aeb787210 */ /* 0x080fe20007fbe0ff */
[----:B------:R-:W-:Y:S01]  /*aa70*/  STG.E.U16 [R90.64], R45 ;  /* 0x0000002d5a007986 */ /* 0x000fe2000c101504 */
[----:B------:R-:W-:Y:S01]  /*aa80*/  PRMT R53, R34, 0x7632, R53 ;  /* 0x0000763222357816 */ /* 0x000fe20000000035 */
[----:B------:R-:W-:Y:S01]  /*aa90*/  IMAD R235, R119, 0x7d, RZ ;  /* 0x0000007d77eb7824 */ /* 0x000fe200078e02ff */
[-C--:B------:R-:W-:Y:S01]  /*aaa0*/  LEA.HI.X.SX32 R113, R113, R123.reuse, 0x1, P4 ;  /* 0x0000007b71717211 */ /* 0x080fe200020f0eff */
[----:B------:R-:W-:Y:S01]  /*aab0*/  STG.E.U16 [R92.64], R22 ;  /* 0x000000165c007986 */ /* 0x000fe2000c101504 */
[----:B------:R-:W-:Y:S02]  /*aac0*/  IADD3 R118, P4, R237, R122, RZ ;  /* 0x0000007aed767210 */ /* 0x000fe40007f9e0ff */
[----:B------:R-:W-:Y:S01]  /*aad0*/  PRMT R55, R23, 0x7632, R55 ;  /* 0x0000763217377816 */ /* 0x000fe20000000037 */
[----:B------:R-:W-:Y:S01]  /*aae0*/  STG.E.U16 [R94.64], R47 ;  /* 0x0000002f5e007986 */ /* 0x000fe2000c101504 */
[----:B------:R-:W-:-:S02]  /*aaf0*/  LEA.HI.X.SX32 R117, R117, R123, 0x1, P6 ;  /* 0x0000007b75757211 */ /* 0x000fc400030f0eff */
[----:B------:R-:W-:Y:S01]  /*ab00*/  IADD3 R122, P6, R239, R122, RZ ;  /* 0x0000007aef7a7210 */ /* 0x000fe20007fde0ff */
[----:B------:R-:W-:Y:S01]  /*ab10*/  STG.E.U16 [R96.64], R26 ;  /* 0x0000001a60007986 */ /* 0x000fe2000c101504 */
[----:B------:R-:W-:Y:S02]  /*ab20*/  LEA R237, R119, -R119, 0x7 ;  /* 0x8000007777ed7211 */ /* 0x000fe400078e38ff */
[----:B------:R-:W-:Y:S01]  /*ab30*/  PRMT R57, R27, 0x7632, R57 ;  /* 0x000076321b397816 */ /* 0x000fe20000000039 */
[----:B------:R-:W-:Y:S01]  /*ab40*/  STG.E.U16 [R98.64], R49 ;  /* 0x0000003162007986 */ /* 0x000fe2000c101504 */
[-C--:B------:R-:W-:Y:S02]  /*ab50*/  LEA.HI.X.SX32 R119, R235, R123.reuse, 0x1, P4 ;  /* 0x0000007beb777211 */ /* 0x080fe400020f0eff */
[----:B------:R-:W-:Y:S01]  /*ab60*/  PRMT R59, R31, 0x7632, R59 ;  /* 0x000076321f3b7816 */ /* 0x000fe2000000003b */
[----:B------:R-:W-:Y:S01]  /*ab70*/  STG.E.U16 [R100.64], R30 ;  /* 0x0000001e64007986 */ /* 0x000fe2000c101504 */
[----:B------:R-:W-:-:S02]  /*ab80*/  LEA.HI.X.SX32 R121, R121, R123, 0x1, P5 ;  /* 0x0000007b79797211 */ /* 0x000fc400028f0eff */
[----:B------:R-:W-:Y:S01]  /*ab90*/  LEA.HI.X.SX32 R123, R237, R123, 0x1, P6 ;  /* 0x0000007bed7b7211 */ /* 0x000fe200030f0eff */
[----:B------:R-:W-:Y:S01]  /*aba0*/  STG.E.U16 [R102.64], R51 ;  /* 0x0000003366007986 */ /* 0x000fe2000c101504 */
[----:B------:R-:W-:Y:S02]  /*abb0*/  PRMT R61, R35, 0x7632, R61 ;  /* 0x00007632233d7816 */ /* 0x000fe4000000003d */
[----:B0-----:R-:W-:Y:S01]  /*abc0*/  FSEL R5, R196, -INF , P3 ;  /* 0xff800000c4057808 */ /* 0x001fe20001800000 */
[----:B------:R-:W-:Y:S01]  /*abd0*/  STG.E.U16 [R104.64], R34 ;  /* 0x0000002268007986 */ /* 0x000fe2000c101504 */
[----:B------:R-:W-:Y:S02]  /*abe0*/  FSEL R4, R3, -INF , P1 ;  /* 0xff80000003047808 */ /* 0x000fe40000800000 */
[----:B------:R-:W-:Y:S01]  /*abf0*/  SHF.L.U32 R10, R205, 0x2, RZ ;  /* 0x00000002cd0a7819 */ /* 0x000fe200000006ff */
[----:B------:R-:W-:Y:S01]  /*ac00*/  STG.E.U16 [R106.64], R53 ;  /* 0x000000356a007986 */ /* 0x000fe2000c101504 */
[----:B------:R-:W-:Y:S01]  /*ac10*/  FFMA R6, R5, 0.69314718246459960938, R192 ;  /* 0x3f31721805067823 */ /* 0x000fe200000000c0 */
[----:B------:R-:W-:Y:S01]  /*ac20*/  SHF.L.U32 R3, R2, 0x2, RZ ;  /* 0x0000000202037819 */ /* 0x000fe200000006ff */
[----:B------:R-:W-:Y:S01]  /*ac30*/  FFMA R4, R4, 0.69314718246459960938, R197 ;  /* 0x3f31721804047823 */ /* 0x000fe200000000c5 */
[----:B------:R-:W-:Y:S01]  /*ac40*/  STG.E.U16 [R108.64], R23 ;  /* 0x000000176c007986 */ /* 0x000fe2000c101504 */
[----:B------:R-:W-:Y:S01]  /*ac50*/  FFMA R5, R193, 0.69314718246459960938, R184 ;  /* 0x3f317218c1057823 */ /* 0x000fe200000000b8 */
[----:B------:R-:W-:Y:S01]  /*ac60*/  IADD3 R2, P0, P1, R10, c[0x0][0x180], R3 ;  /* 0x000060000a027a10 */ /* 0x000fe2000791e003 */
[----:B------:R-:W-:Y:S01]  /*ac70*/  IMAD.HI R205, R205, 0x4, RZ ;  /* 0x00000004cdcd7827 */ /* 0x000fe200078e02ff */
[----:B------:R-:W-:Y:S04]  /*ac80*/  STG.E.U16 [R110.64], R55 ;  /* 0x000000376e007986 */ /* 0x000fe8000c101504 */
[----:B------:R-:W-:Y:S01]  /*ac90*/  STG.E.U16 [R112.64], R27 ;  /* 0x0000001b70007986 */ /* 0x000fe2000c101504 */
[----:B------:R-:W-:-:S03]  /*aca0*/  IADD3.X R3, R205, c[0x0][0x184], R8, P0, P1 ;  /* 0x00006100cd037a10 */ /* 0x000fc600007e2408 */
[----:B------:R-:W-:Y:S04]  /*acb0*/  STG.E.U16 [R114.64], R57 ;  /* 0x0000003972007986 */ /* 0x000fe8000c101504 */
[----:B------:R-:W-:Y:S04]  /*acc0*/  STG.E.U16 [R116.64], R31 ;  /* 0x0000001f74007986 */ /* 0x000fe8000c101504 */
[----:B------:R-:W-:Y:S04]  /*acd0*/  STG.E.U16 [R118.64], R59 ;  /* 0x0000003b76007986 */ /* 0x000fe8000c101504 */
[----:B------:R-:W-:Y:S04]  /*ace0*/  STG.E.U16 [R120.64], R35 ;  /* 0x0000002378007986 */ /* 0x000fe8000c101504 */
[----:B------:R-:W-:Y:S04]  /*acf0*/  STG.E.U16 [R122.64], R61 ;  /* 0x0000003d7a007986 */ /* 0x000fe8000c101504 */
[----:B------:R-:W-:Y:S06]  /*ad00*/  BAR.SYNC.DEFER_BLOCKING 0x0 ;  /* 0x0000000000007b1d */ /* 0x000fec0000010000 */
[----:B------:R-:W-:Y:S04]  /*ad10*/  STS.64 [R204], R6 ;  /* 0x00000006cc007388 */ /* 0x000fe80000000a00 */
[----:B------:R-:W-:Y:S04]  /*ad20*/  STS.64 [R204+0x200], R4 ;  /* 0x00020004cc007388 */ /* 0x000fe80000000a00 */
[----:B------:R-:W-:Y:S06]  /*ad30*/  BAR.SYNC.DEFER_BLOCKING 0x0 ;  /* 0x0000000000007b1d */ /* 0x000fec0000010000 */
[----:B------:R-:W0:Y:S04]  /*ad40*/  LDS R9, [R0] ;  /* 0x0000000000097984 */ /* 0x000e280000000800 */
[----:B0-----:R-:W-:Y:S01]  /*ad50*/  STG.E [R2.64], R9 ;  /* 0x0000000902007986 */ /* 0x001fe2000c101904 */
[----:B------:R-:W-:Y:S05]  /*ad60*/  EXIT ;  /* 0x000000000000794d */ /* 0x000fea0003800000 */
.L_x_2:
[----:B------:R-:W-:-:S00]  /*ad70*/  BRA `(.L_x_2) ;  /* 0xfffffff000007947 */ /* 0x000fc0000383ffff */
[----:B------:R-:W-:-:S00]  /*ad80*/  NOP ;  /* 0x0000000000007918 */ /* 0x000fc00000000000 */
[----:B------:R-:W-:-:S00]  /*ad90*/  NOP ;  /* 0x0000000000007918 */ /* 0x000fc00000000000 */
[----:B------:R-:W-:-:S00]  /*ada0*/  NOP ;  /* 0x0000000000007918 */ /* 0x000fc00000000000 */
[----:B------:R-:W-:-:S00]  /*adb0*/  NOP ;  /* 0x0000000000007918 */ /* 0x000fc00000000000 */
[----:B------:R-:W-:-:S00]  /*adc0*/  NOP ;  /* 0x0000000000007918 */ /* 0x000fc00000000000 */
[----:B------:R-:W-:-:S00]  /*add0*/  NOP ;  /* 0x0000000000007918 */ /* 0x000fc00000000000 */
[----:B------:R-:W-:-:S00]  /*ade0*/  NOP ;  /* 0x0000000000007918 */ /* 0x000fc00000000000 */
[----:B------:R-:W-:-:S00]  /*adf0*/  NOP ;  /* 0x0000000000007918 */ /* 0x000fc00000000000 */
.L_x_3:


//--------------------- .nv.global.init           --------------------------
	.section	.nv.global.init,"aw",@progbits
.nv.global.init:
	.type		_$_str,@object
	.size		_$_str,(.L_0 - _$_str)
_$_str:
        /*0000*/ 	.byte	0x5f, 0x5f, 0x43, 0x55, 0x44, 0x41, 0x5f, 0x46, 0x54, 0x5a, 0x00
.L_0:


//--------------------- .nv.shared.attn_fwd       --------------------------
	.section	.nv.shared.attn_fwd,"aw",@nobits
	.sectionflags	@""
	.align	16
